//
// Generated by NVIDIA NVVM Compiler
//
// Compiler Build ID: CL-36424714
// Cuda compilation tools, release 13.0, V13.0.88
// Based on NVVM 20.0.0
//

.version 9.0
.target sm_100
.address_size 64

	// .globl	_Z10run_conv_1PfS_S_
.func  (.param .b64 func_retval0) __internal_accurate_pow
(
	.param .b64 __internal_accurate_pow_param_0
)
;

.visible .entry _Z10run_conv_1PfS_S_(
	.param .u64 .ptr .align 1 _Z10run_conv_1PfS_S__param_0,
	.param .u64 .ptr .align 1 _Z10run_conv_1PfS_S__param_1,
	.param .u64 .ptr .align 1 _Z10run_conv_1PfS_S__param_2
)
{
	.reg .pred 	%p<3>;
	.reg .b32 	%r<12>;
	.reg .b32 	%f<68>;
	.reg .b64 	%rd<21>;

	ld.param.u64 	%rd8, [_Z10run_conv_1PfS_S__param_0];
	ld.param.u64 	%rd9, [_Z10run_conv_1PfS_S__param_1];
	ld.param.u64 	%rd7, [_Z10run_conv_1PfS_S__param_2];
	cvta.to.global.u64 	%rd10, %rd9;
	cvta.to.global.u64 	%rd11, %rd8;
	mov.u32 	%r1, %tid.x;
	mov.u32 	%r2, %tid.y;
	mov.u32 	%r3, %ctaid.x;
	mul.wide.u32 	%rd12, %r3, 1452;
	add.s64 	%rd13, %rd12, %rd10;
	add.s64 	%rd20, %rd13, 968;
	mul.lo.s32 	%r7, %r1, 6;
	mad.lo.s32 	%r8, %r2, 1344, %r7;
	mul.wide.u32 	%rd14, %r8, 4;
	add.s64 	%rd15, %rd14, %rd11;
	add.s64 	%rd19, %rd15, 40;
	mov.f32 	%f67, 0f00000000;
	mov.b32 	%r11, 0;
$L__BB0_1:
	ld.global.f32 	%f4, [%rd19+-40];
	ld.global.f32 	%f5, [%rd20+-484];
	fma.rn.f32 	%f6, %f4, %f5, %f67;
	ld.global.f32 	%f7, [%rd19+-36];
	ld.global.f32 	%f8, [%rd20];
	fma.rn.f32 	%f9, %f7, %f8, %f6;
	ld.global.f32 	%f10, [%rd19+-32];
	ld.global.f32 	%f11, [%rd20+484];
	fma.rn.f32 	%f12, %f10, %f11, %f9;
	ld.global.f32 	%f13, [%rd19+-28];
	ld.global.f32 	%f14, [%rd20+-480];
	fma.rn.f32 	%f15, %f13, %f14, %f12;
	ld.global.f32 	%f16, [%rd19+-24];
	ld.global.f32 	%f17, [%rd20+4];
	fma.rn.f32 	%f18, %f16, %f17, %f15;
	ld.global.f32 	%f19, [%rd19+-20];
	ld.global.f32 	%f20, [%rd20+488];
	fma.rn.f32 	%f21, %f19, %f20, %f18;
	ld.global.f32 	%f22, [%rd19+-16];
	ld.global.f32 	%f23, [%rd20+-476];
	fma.rn.f32 	%f24, %f22, %f23, %f21;
	ld.global.f32 	%f25, [%rd19+-12];
	ld.global.f32 	%f26, [%rd20+8];
	fma.rn.f32 	%f27, %f25, %f26, %f24;
	ld.global.f32 	%f28, [%rd19+-8];
	ld.global.f32 	%f29, [%rd20+492];
	fma.rn.f32 	%f30, %f28, %f29, %f27;
	ld.global.f32 	%f31, [%rd19+-4];
	ld.global.f32 	%f32, [%rd20+-472];
	fma.rn.f32 	%f33, %f31, %f32, %f30;
	ld.global.f32 	%f34, [%rd19];
	ld.global.f32 	%f35, [%rd20+12];
	fma.rn.f32 	%f36, %f34, %f35, %f33;
	ld.global.f32 	%f37, [%rd19+4];
	ld.global.f32 	%f38, [%rd20+496];
	fma.rn.f32 	%f39, %f37, %f38, %f36;
	ld.global.f32 	%f40, [%rd19+8];
	ld.global.f32 	%f41, [%rd20+-468];
	fma.rn.f32 	%f42, %f40, %f41, %f39;
	ld.global.f32 	%f43, [%rd19+12];
	ld.global.f32 	%f44, [%rd20+16];
	fma.rn.f32 	%f45, %f43, %f44, %f42;
	ld.global.f32 	%f46, [%rd19+16];
	ld.global.f32 	%f47, [%rd20+500];
	fma.rn.f32 	%f48, %f46, %f47, %f45;
	ld.global.f32 	%f49, [%rd19+20];
	ld.global.f32 	%f50, [%rd20+-464];
	fma.rn.f32 	%f51, %f49, %f50, %f48;
	ld.global.f32 	%f52, [%rd19+24];
	ld.global.f32 	%f53, [%rd20+20];
	fma.rn.f32 	%f54, %f52, %f53, %f51;
	ld.global.f32 	%f55, [%rd19+28];
	ld.global.f32 	%f56, [%rd20+504];
	fma.rn.f32 	%f57, %f55, %f56, %f54;
	ld.global.f32 	%f58, [%rd19+32];
	ld.global.f32 	%f59, [%rd20+-460];
	fma.rn.f32 	%f60, %f58, %f59, %f57;
	ld.global.f32 	%f61, [%rd19+36];
	ld.global.f32 	%f62, [%rd20+24];
	fma.rn.f32 	%f63, %f61, %f62, %f60;
	ld.global.f32 	%f64, [%rd19+40];
	ld.global.f32 	%f65, [%rd20+508];
	fma.rn.f32 	%f67, %f64, %f65, %f63;
	add.s32 	%r11, %r11, 1;
	add.s64 	%rd20, %rd20, 44;
	add.s64 	%rd19, %rd19, 2688;
	setp.ne.s32 	%p1, %r11, 7;
	@%p1 bra 	$L__BB0_1;
	cvta.to.global.u64 	%rd16, %rd7;
	setp.lt.f32 	%p2, %f67, 0f00000000;
	selp.f32 	%f66, 0f00000000, %f67, %p2;
	mad.lo.s32 	%r9, %r2, 110, %r1;
	mad.lo.s32 	%r10, %r3, 12100, %r9;
	mul.wide.u32 	%rd17, %r10, 4;
	add.s64 	%rd18, %rd16, %rd17;
	st.global.f32 	[%rd18], %f66;
	ret;

}
	// .globl	_Z10run_pool_1PfS_
.visible .entry _Z10run_pool_1PfS_(
	.param .u64 .ptr .align 1 _Z10run_pool_1PfS__param_0,
	.param .u64 .ptr .align 1 _Z10run_pool_1PfS__param_1
)
{
	.reg .pred 	%p<9>;
	.reg .b32 	%r<9>;
	.reg .b32 	%f<19>;
	.reg .b64 	%rd<9>;

	ld.param.u64 	%rd1, [_Z10run_pool_1PfS__param_0];
	ld.param.u64 	%rd2, [_Z10run_pool_1PfS__param_1];
	cvta.to.global.u64 	%rd3, %rd1;
	mov.u32 	%r1, %tid.x;
	mov.u32 	%r2, %tid.y;
	mov.u32 	%r3, %ctaid.x;
	shl.b32 	%r4, %r1, 1;
	mad.lo.s32 	%r5, %r2, 220, %r4;
	mad.lo.s32 	%r6, %r3, 12100, %r5;
	mul.wide.u32 	%rd4, %r6, 4;
	add.s64 	%rd5, %rd3, %rd4;
	ld.global.f32 	%f1, [%rd5];
	max.f32 	%f2, %f1, 0f00000000;
	ld.global.f32 	%f3, [%rd5+4];
	setp.lt.f32 	%p1, %f2, %f3;
	selp.f32 	%f4, %f3, %f2, %p1;
	ld.global.f32 	%f5, [%rd5+8];
	setp.lt.f32 	%p2, %f4, %f5;
	selp.f32 	%f6, %f5, %f4, %p2;
	ld.global.f32 	%f7, [%rd5+440];
	setp.lt.f32 	%p3, %f6, %f7;
	selp.f32 	%f8, %f7, %f6, %p3;
	ld.global.f32 	%f9, [%rd5+444];
	setp.lt.f32 	%p4, %f8, %f9;
	selp.f32 	%f10, %f9, %f8, %p4;
	ld.global.f32 	%f11, [%rd5+448];
	setp.lt.f32 	%p5, %f10, %f11;
	selp.f32 	%f12, %f11, %f10, %p5;
	ld.global.f32 	%f13, [%rd5+880];
	setp.lt.f32 	%p6, %f12, %f13;
	selp.f32 	%f14, %f13, %f12, %p6;
	ld.global.f32 	%f15, [%rd5+884];
	setp.lt.f32 	%p7, %f14, %f15;
	selp.f32 	%f16, %f15, %f14, %p7;
	ld.global.f32 	%f17, [%rd5+888];
	setp.lt.f32 	%p8, %f16, %f17;
	selp.f32 	%f18, %f17, %f16, %p8;
	cvta.to.global.u64 	%rd6, %rd2;
	mad.lo.s32 	%r7, %r2, 55, %r1;
	mad.lo.s32 	%r8, %r3, 3025, %r7;
	mul.wide.u32 	%rd7, %r8, 4;
	add.s64 	%rd8, %rd6, %rd7;
	st.global.f32 	[%rd8], %f18;
	ret;

}
	// .globl	_Z13run_padding_1PfS_
.visible .entry _Z13run_padding_1PfS_(
	.param .u64 .ptr .align 1 _Z13run_padding_1PfS__param_0,
	.param .u64 .ptr .align 1 _Z13run_padding_1PfS__param_1
)
{
	.reg .b32 	%r<6>;
	.reg .b32 	%f<2>;
	.reg .b64 	%rd<8>;

	ld.param.u64 	%rd1, [_Z13run_padding_1PfS__param_0];
	ld.param.u64 	%rd2, [_Z13run_padding_1PfS__param_1];
	cvta.to.global.u64 	%rd3, %rd2;
	cvta.to.global.u64 	%rd4, %rd1;
	mov.u32 	%r1, %tid.x;
	mov.u32 	%r2, %tid.y;
	mov.u32 	%r3, %ctaid.x;
	mad.lo.s32 	%r4, %r2, 55, %r1;
	mad.lo.s32 	%r5, %r3, 3025, %r4;
	mul.wide.u32 	%rd5, %r5, 4;
	add.s64 	%rd6, %rd4, %rd5;
	ld.global.f32 	%f1, [%rd6];
	add.s64 	%rd7, %rd3, %rd5;
	st.global.f32 	[%rd7+224], %f1;
	ret;

}
	// .globl	_Z9run_lcn_1PfS_
.visible .entry _Z9run_lcn_1PfS_(
	.param .u64 .ptr .align 1 _Z9run_lcn_1PfS__param_0,
	.param .u64 .ptr .align 1 _Z9run_lcn_1PfS__param_1
)
{
	.reg .pred 	%p<18>;
	.reg .b32 	%r<21>;
	.reg .b32 	%f<21>;
	.reg .b64 	%rd<11>;
	.reg .b64 	%fd<28>;

	ld.param.u64 	%rd2, [_Z9run_lcn_1PfS__param_0];
	ld.param.u64 	%rd1, [_Z9run_lcn_1PfS__param_1];
	cvta.to.global.u64 	%rd3, %rd2;
	mov.u32 	%r2, %tid.x;
	mov.u32 	%r3, %tid.y;
	mov.u32 	%r4, %ctaid.x;
	mad.lo.s32 	%r5, %r4, 3025, %r2;
	mad.lo.s32 	%r1, %r3, 55, %r5;
	add.s32 	%r6, %r1, -56;
	mul.wide.s32 	%rd4, %r6, 4;
	add.s64 	%rd5, %rd3, %rd4;
	ld.global.f32 	%f2, [%rd5];
	add.f32 	%f3, %f2, 0f00000000;
	ld.global.f32 	%f4, [%rd5+4];
	add.f32 	%f5, %f3, %f4;
	ld.global.f32 	%f6, [%rd5+220];
	add.f32 	%f7, %f5, %f6;
	ld.global.f32 	%f8, [%rd5+224];
	add.f32 	%f9, %f7, %f8;
	div.rn.f32 	%f10, %f9, 0f41100000;
	mul.wide.u32 	%rd6, %r1, 4;
	add.s64 	%rd7, %rd3, %rd6;
	ld.global.f32 	%f11, [%rd7];
	sub.f32 	%f12, %f11, %f10;
	cvt.f64.f32 	%fd1, %f12;
	{
	.reg .b32 %temp; 
	mov.b64 	{%temp, %r7}, %fd1;
	}
	mov.f64 	%fd2, 0d4000000000000000;
	{
	.reg .b32 %temp; 
	mov.b64 	{%temp, %r8}, %fd2;
	}
	and.b32  	%r9, %r8, 2146435072;
	setp.eq.s32 	%p1, %r9, 1062207488;
	abs.f64 	%fd3, %fd1;
	{ // callseq 0, 0
	.param .b64 param0;
	st.param.f64 	[param0], %fd3;
	.param .b64 retval0;
	call.uni (retval0), 
	__internal_accurate_pow, 
	(
	param0
	);
	ld.param.f64 	%fd4, [retval0];
	} // callseq 0
	setp.lt.s32 	%p3, %r7, 0;
	neg.f64 	%fd6, %fd4;
	selp.f64 	%fd7, %fd6, %fd4, %p1;
	selp.f64 	%fd8, %fd7, %fd4, %p3;
	setp.eq.f32 	%p4, %f12, 0f00000000;
	selp.b32 	%r10, %r7, 0, %p1;
	setp.lt.s32 	%p5, %r8, 0;
	or.b32  	%r11, %r10, 2146435072;
	selp.b32 	%r12, %r11, %r10, %p5;
	mov.b32 	%r13, 0;
	mov.b64 	%fd9, {%r13, %r12};
	add.f64 	%fd10, %fd1, 0d4000000000000000;
	{
	.reg .b32 %temp; 
	mov.b64 	{%temp, %r14}, %fd10;
	}
	and.b32  	%r15, %r14, 2146435072;
	setp.ne.s32 	%p6, %r15, 2146435072;
	setp.nan.f32 	%p7, %f12, %f12;
	setp.neu.f64 	%p9, %fd3, 0d7FF0000000000000;
	selp.b32 	%r16, 0, 2146435072, %p5;
	and.b32  	%r17, %r8, 2147483647;
	setp.ne.s32 	%p11, %r17, 1071644672;
	and.pred  	%p12, %p1, %p11;
	or.b32  	%r18, %r16, -2147483648;
	selp.b32 	%r19, %r18, %r16, %p12;
	selp.b32 	%r20, %r19, %r16, %p3;
	mov.b64 	%fd11, {%r13, %r20};
	add.rn.f64 	%fd12, %fd1, %fd2;
	setp.eq.f32 	%p14, %f12, 0f3F800000;
	selp.f64 	%fd13, %fd9, %fd8, %p4;
	selp.f64 	%fd14, %fd13, %fd11, %p9;
	selp.f64 	%fd15, %fd12, %fd14, %p7;
	selp.f64 	%fd16, %fd13, %fd15, %p6;
	add.f64 	%fd17, %fd16, 0d0000000000000000;
	cvt.rn.f32.f64 	%f13, %fd17;
	selp.f32 	%f14, 0f3F800000, %f13, %p14;
	or.pred  	%p15, %p6, %p7;
	xor.pred  	%p16, %p6, %p15;
	selp.f64 	%fd18, %fd12, %fd13, %p16;
	selp.f64 	%fd19, %fd18, %fd11, %p9;
	selp.f64 	%fd20, %fd18, %fd19, %p15;
	selp.f64 	%fd21, 0d3FF0000000000000, %fd20, %p14;
	cvt.f64.f32 	%fd22, %f14;
	add.f64 	%fd23, %fd21, %fd22;
	cvt.rn.f32.f64 	%f15, %fd23;
	cvt.f64.f32 	%fd24, %f15;
	add.f64 	%fd25, %fd21, %fd24;
	cvt.rn.f32.f64 	%f16, %fd25;
	cvt.f64.f32 	%fd26, %f16;
	add.f64 	%fd27, %fd21, %fd26;
	cvt.rn.f32.f64 	%f17, %fd27;
	div.rn.f32 	%f18, %f17, 0f41100000;
	sqrt.rn.f32 	%f1, %f18;
	setp.leu.f32 	%p17, %f1, 0f3F800000;
	@%p17 bra 	$L__BB3_2;
	cvta.to.global.u64 	%rd8, %rd1;
	add.s64 	%rd10, %rd8, %rd6;
	ld.global.f32 	%f19, [%rd10];
	div.rn.f32 	%f20, %f19, %f1;
	st.global.f32 	[%rd10], %f20;
$L__BB3_2:
	ret;

}
.func  (.param .b64 func_retval0) __internal_accurate_pow(
	.param .b64 __internal_accurate_pow_param_0
)
{
	.reg .pred 	%p<8>;
	.reg .b32 	%r<49>;
	.reg .b32 	%f<3>;
	.reg .b64 	%fd<109>;

	ld.param.f64 	%fd10, [__internal_accurate_pow_param_0];
	{
	.reg .b32 %temp; 
	mov.b64 	{%temp, %r46}, %fd10;
	}
	{
	.reg .b32 %temp; 
	mov.b64 	{%r45, %temp}, %fd10;
	}
	shr.u32 	%r47, %r46, 20;
	setp.gt.u32 	%p1, %r46, 1048575;
	@%p1 bra 	$L__BB4_2;
	mul.f64 	%fd11, %fd10, 0d4350000000000000;
	{
	.reg .b32 %temp; 
	mov.b64 	{%temp, %r46}, %fd11;
	}
	{
	.reg .b32 %temp; 
	mov.b64 	{%r45, %temp}, %fd11;
	}
	shr.u32 	%r16, %r46, 20;
	add.s32 	%r47, %r16, -54;
$L__BB4_2:
	add.s32 	%r48, %r47, -1023;
	and.b32  	%r17, %r46, -2146435073;
	or.b32  	%r18, %r17, 1072693248;
	mov.b64 	%fd107, {%r45, %r18};
	setp.lt.u32 	%p2, %r18, 1073127583;
	@%p2 bra 	$L__BB4_4;
	{
	.reg .b32 %temp; 
	mov.b64 	{%r19, %temp}, %fd107;
	}
	{
	.reg .b32 %temp; 
	mov.b64 	{%temp, %r20}, %fd107;
	}
	add.s32 	%r21, %r20, -1048576;
	mov.b64 	%fd107, {%r19, %r21};
	add.s32 	%r48, %r47, -1022;
$L__BB4_4:
	add.f64 	%fd12, %fd107, 0dBFF0000000000000;
	add.f64 	%fd13, %fd107, 0d3FF0000000000000;
	rcp.approx.ftz.f64 	%fd14, %fd13;
	neg.f64 	%fd15, %fd13;
	fma.rn.f64 	%fd16, %fd15, %fd14, 0d3FF0000000000000;
	fma.rn.f64 	%fd17, %fd16, %fd16, %fd16;
	fma.rn.f64 	%fd18, %fd17, %fd14, %fd14;
	mul.f64 	%fd19, %fd12, %fd18;
	fma.rn.f64 	%fd20, %fd12, %fd18, %fd19;
	mul.f64 	%fd21, %fd20, %fd20;
	fma.rn.f64 	%fd22, %fd21, 0d3EB0F5FF7D2CAFE2, 0d3ED0F5D241AD3B5A;
	fma.rn.f64 	%fd23, %fd22, %fd21, 0d3EF3B20A75488A3F;
	fma.rn.f64 	%fd24, %fd23, %fd21, 0d3F1745CDE4FAECD5;
	fma.rn.f64 	%fd25, %fd24, %fd21, 0d3F3C71C7258A578B;
	fma.rn.f64 	%fd26, %fd25, %fd21, 0d3F6249249242B910;
	fma.rn.f64 	%fd27, %fd26, %fd21, 0d3F89999999999DFB;
	sub.f64 	%fd28, %fd12, %fd20;
	add.f64 	%fd29, %fd28, %fd28;
	neg.f64 	%fd30, %fd20;
	fma.rn.f64 	%fd31, %fd30, %fd12, %fd29;
	mul.f64 	%fd32, %fd18, %fd31;
	fma.rn.f64 	%fd33, %fd21, %fd27, 0d3FB5555555555555;
	mov.f64 	%fd34, 0d3FB5555555555555;
	sub.f64 	%fd35, %fd34, %fd33;
	fma.rn.f64 	%fd36, %fd21, %fd27, %fd35;
	add.f64 	%fd37, %fd36, 0dBC46A4CB00B9E7B0;
	add.f64 	%fd38, %fd33, %fd37;
	sub.f64 	%fd39, %fd33, %fd38;
	add.f64 	%fd40, %fd37, %fd39;
	mul.rn.f64 	%fd41, %fd20, %fd20;
	neg.f64 	%fd42, %fd41;
	fma.rn.f64 	%fd43, %fd20, %fd20, %fd42;
	{
	.reg .b32 %temp; 
	mov.b64 	{%r22, %temp}, %fd32;
	}
	{
	.reg .b32 %temp; 
	mov.b64 	{%temp, %r23}, %fd32;
	}
	add.s32 	%r24, %r23, 1048576;
	mov.b64 	%fd44, {%r22, %r24};
	fma.rn.f64 	%fd45, %fd20, %fd44, %fd43;
	mul.rn.f64 	%fd46, %fd41, %fd20;
	neg.f64 	%fd47, %fd46;
	fma.rn.f64 	%fd48, %fd41, %fd20, %fd47;
	fma.rn.f64 	%fd49, %fd41, %fd32, %fd48;
	fma.rn.f64 	%fd50, %fd45, %fd20, %fd49;
	mul.rn.f64 	%fd51, %fd38, %fd46;
	neg.f64 	%fd52, %fd51;
	fma.rn.f64 	%fd53, %fd38, %fd46, %fd52;
	fma.rn.f64 	%fd54, %fd38, %fd50, %fd53;
	fma.rn.f64 	%fd55, %fd40, %fd46, %fd54;
	add.f64 	%fd56, %fd51, %fd55;
	sub.f64 	%fd57, %fd51, %fd56;
	add.f64 	%fd58, %fd55, %fd57;
	add.f64 	%fd59, %fd20, %fd56;
	sub.f64 	%fd60, %fd20, %fd59;
	add.f64 	%fd61, %fd56, %fd60;
	add.f64 	%fd62, %fd58, %fd61;
	add.f64 	%fd63, %fd32, %fd62;
	add.f64 	%fd64, %fd59, %fd63;
	sub.f64 	%fd65, %fd59, %fd64;
	add.f64 	%fd66, %fd63, %fd65;
	xor.b32  	%r25, %r48, -2147483648;
	mov.b32 	%r26, 1127219200;
	mov.b64 	%fd67, {%r25, %r26};
	mov.b32 	%r27, -2147483648;
	mov.b64 	%fd68, {%r27, %r26};
	sub.f64 	%fd69, %fd67, %fd68;
	fma.rn.f64 	%fd70, %fd69, 0d3FE62E42FEFA39EF, %fd64;
	fma.rn.f64 	%fd71, %fd69, 0dBFE62E42FEFA39EF, %fd70;
	sub.f64 	%fd72, %fd71, %fd64;
	sub.f64 	%fd73, %fd66, %fd72;
	fma.rn.f64 	%fd74, %fd69, 0d3C7ABC9E3B39803F, %fd73;
	add.f64 	%fd75, %fd70, %fd74;
	sub.f64 	%fd76, %fd70, %fd75;
	add.f64 	%fd77, %fd74, %fd76;
	mov.f64 	%fd78, 0d4000000000000000;
	{
	.reg .b32 %temp; 
	mov.b64 	{%temp, %r28}, %fd78;
	}
	{
	.reg .b32 %temp; 
	mov.b64 	{%r29, %temp}, %fd78;
	}
	shl.b32 	%r30, %r28, 1;
	setp.gt.u32 	%p3, %r30, -33554433;
	and.b32  	%r31, %r28, -15728641;
	selp.b32 	%r32, %r31, %r28, %p3;
	mov.b64 	%fd79, {%r29, %r32};
	mul.rn.f64 	%fd80, %fd75, %fd79;
	neg.f64 	%fd81, %fd80;
	fma.rn.f64 	%fd82, %fd75, %fd79, %fd81;
	fma.rn.f64 	%fd83, %fd77, %fd79, %fd82;
	add.f64 	%fd4, %fd80, %fd83;
	sub.f64 	%fd84, %fd80, %fd4;
	add.f64 	%fd5, %fd83, %fd84;
	fma.rn.f64 	%fd85, %fd4, 0d3FF71547652B82FE, 0d4338000000000000;
	{
	.reg .b32 %temp; 
	mov.b64 	{%r13, %temp}, %fd85;
	}
	mov.f64 	%fd86, 0dC338000000000000;
	add.rn.f64 	%fd87, %fd85, %fd86;
	fma.rn.f64 	%fd88, %fd87, 0dBFE62E42FEFA39EF, %fd4;
	fma.rn.f64 	%fd89, %fd87, 0dBC7ABC9E3B39803F, %fd88;
	fma.rn.f64 	%fd90, %fd89, 0d3E5ADE1569CE2BDF, 0d3E928AF3FCA213EA;
	fma.rn.f64 	%fd91, %fd90, %fd89, 0d3EC71DEE62401315;
	fma.rn.f64 	%fd92, %fd91, %fd89, 0d3EFA01997C89EB71;
	fma.rn.f64 	%fd93, %fd92, %fd89, 0d3F2A01A014761F65;
	fma.rn.f64 	%fd94, %fd93, %fd89, 0d3F56C16C1852B7AF;
	fma.rn.f64 	%fd95, %fd94, %fd89, 0d3F81111111122322;
	fma.rn.f64 	%fd96, %fd95, %fd89, 0d3FA55555555502A1;
	fma.rn.f64 	%fd97, %fd96, %fd89, 0d3FC5555555555511;
	fma.rn.f64 	%fd98, %fd97, %fd89, 0d3FE000000000000B;
	fma.rn.f64 	%fd99, %fd98, %fd89, 0d3FF0000000000000;
	fma.rn.f64 	%fd100, %fd99, %fd89, 0d3FF0000000000000;
	{
	.reg .b32 %temp; 
	mov.b64 	{%r14, %temp}, %fd100;
	}
	{
	.reg .b32 %temp; 
	mov.b64 	{%temp, %r15}, %fd100;
	}
	shl.b32 	%r33, %r13, 20;
	add.s32 	%r34, %r33, %r15;
	mov.b64 	%fd108, {%r14, %r34};
	{
	.reg .b32 %temp; 
	mov.b64 	{%temp, %r35}, %fd4;
	}
	mov.b32 	%f2, %r35;
	abs.f32 	%f1, %f2;
	setp.lt.f32 	%p4, %f1, 0f4086232B;
	@%p4 bra 	$L__BB4_7;
	setp.lt.f64 	%p5, %fd4, 0d0000000000000000;
	add.f64 	%fd101, %fd4, 0d7FF0000000000000;
	selp.f64 	%fd108, 0d0000000000000000, %fd101, %p5;
	setp.geu.f32 	%p6, %f1, 0f40874800;
	@%p6 bra 	$L__BB4_7;
	shr.u32 	%r36, %r13, 31;
	add.s32 	%r37, %r13, %r36;
	shr.s32 	%r38, %r37, 1;
	shl.b32 	%r39, %r38, 20;
	add.s32 	%r40, %r15, %r39;
	mov.b64 	%fd102, {%r14, %r40};
	sub.s32 	%r41, %r13, %r38;
	shl.b32 	%r42, %r41, 20;
	add.s32 	%r43, %r42, 1072693248;
	mov.b32 	%r44, 0;
	mov.b64 	%fd103, {%r44, %r43};
	mul.f64 	%fd108, %fd103, %fd102;
$L__BB4_7:
	abs.f64 	%fd104, %fd108;
	setp.eq.f64 	%p7, %fd104, 0d7FF0000000000000;
	fma.rn.f64 	%fd105, %fd108, %fd5, %fd108;
	selp.f64 	%fd106, %fd108, %fd105, %p7;
	st.param.f64 	[func_retval0], %fd106;
	ret;

}


// ===== COMPILED SASS (sm_100) =====

	.target	sm_100

	.elftype	@"ET_EXEC"


//--------------------- .note.nv.tkinfo           --------------------------
	.section	.note.nv.tkinfo,"",@"SHT_NOTE"
	.sectionflags	@"SHF_NOTE_NV_TKINFO"
	.tkinfo
        /*0018*/ 	.word	0x00000002
        /*0030*/ 	.string	""
        /*0030*/ 	.string	"ptxas"
        /*0030*/ 	.string	"Cuda compilation tools, release 13.0, V13.0.88"
        /*0030*/ 	.string	"Build cuda_13.0.r13.0/compiler.36424714_0"
        /*0030*/ 	.string	"-arch sm_100 -m 64 "



//--------------------- .note.nv.cuinfo           --------------------------
	.section	.note.nv.cuinfo,"",@"SHT_NOTE"
	.sectionflags	@"SHF_NOTE_NV_CUINFO"
        /*0018*/ 	.short	0x0002
        /*001a*/ 	.short	0x0064
        /*001c*/ 	.short	0x0082
	.zero		2


//--------------------- .nv.info                  --------------------------
	.section	.nv.info,"",@"SHT_CUDA_INFO"
	.align	4


	//----- nvinfo : EIATTR_REGCOUNT
	.align		4
        /*0000*/ 	.byte	0x04, 0x2f
        /*0002*/ 	.short	(.L_1 - .L_0)
	.align		4
.L_0:
        /*0004*/ 	.word	index@(_Z10run_conv_1PfS_S_)
        /*0008*/ 	.word	0x0000001e


	//----- nvinfo : EIATTR_FRAME_SIZE
	.align		4
.L_1:
        /*000c*/ 	.byte	0x04, 0x11
        /*000e*/ 	.short	(.L_3 - .L_2)
	.align		4
.L_2:
        /*0010*/ 	.word	index@(_Z10run_conv_1PfS_S_)
        /*0014*/ 	.word	0x00000000


	//----- nvinfo : EIATTR_REGCOUNT
	.align		4
.L_3:
        /*0018*/ 	.byte	0x04, 0x2f
        /*001a*/ 	.short	(.L_5 - .L_4)
	.align		4
.L_4:
        /*001c*/ 	.word	index@(_Z10run_pool_1PfS_)
        /*0020*/ 	.word	0x00000018


	//----- nvinfo : EIATTR_FRAME_SIZE
	.align		4
.L_5:
        /*0024*/ 	.byte	0x04, 0x11
        /*0026*/ 	.short	(.L_7 - .L_6)
	.align		4
.L_6:
        /*0028*/ 	.word	index@(_Z10run_pool_1PfS_)
        /*002c*/ 	.word	0x00000000


	//----- nvinfo : EIATTR_REGCOUNT
	.align		4
.L_7:
        /*0030*/ 	.byte	0x04, 0x2f
        /*0032*/ 	.short	(.L_9 - .L_8)
	.align		4
.L_8:
        /*0034*/ 	.word	index@(_Z13run_padding_1PfS_)
        /*0038*/ 	.word	0x0000000a


	//----- nvinfo : EIATTR_FRAME_SIZE
	.align		4
.L_9:
        /*003c*/ 	.byte	0x04, 0x11
        /*003e*/ 	.short	(.L_11 - .L_10)
	.align		4
.L_10:
        /*0040*/ 	.word	index@(_Z13run_padding_1PfS_)
        /*0044*/ 	.word	0x00000000


	//----- nvinfo : EIATTR_REGCOUNT
	.align		4
.L_11:
        /*0048*/ 	.byte	0x04, 0x2f
        /*004a*/ 	.short	(.L_13 - .L_12)
	.align		4
.L_12:
        /*004c*/ 	.word	index@(_Z9run_lcn_1PfS_)
        /*0050*/ 	.word	0x0000001e


	//----- nvinfo : EIATTR_FRAME_SIZE
	.align		4
.L_13:
        /*0054*/ 	.byte	0x04, 0x11
        /*0056*/ 	.short	(.L_15 - .L_14)
	.align		4
.L_14:
        /*0058*/ 	.word	index@($_Z9run_lcn_1PfS_$__internal_accurate_pow)
        /*005c*/ 	.word	0x00000000


	//----- nvinfo : EIATTR_FRAME_SIZE
	.align		4
.L_15:
        /*0060*/ 	.byte	0x04, 0x11
        /*0062*/ 	.short	(.L_17 - .L_16)
	.align		4
.L_16:
        /*0064*/ 	.word	index@($__internal_1_$__cuda_sm3x_div_rn_noftz_f32_slowpath)
        /*0068*/ 	.word	0x00000000


	//----- nvinfo : EIATTR_FRAME_SIZE
	.align		4
.L_17:
        /*006c*/ 	.byte	0x04, 0x11
        /*006e*/ 	.short	(.L_19 - .L_18)
	.align		4
.L_18:
        /*0070*/ 	.word	index@($__internal_0_$__cuda_sm20_sqrt_rn_f32_slowpath)
        /*0074*/ 	.word	0x00000000


	//----- nvinfo : EIATTR_FRAME_SIZE
	.align		4
.L_19:
        /*0078*/ 	.byte	0x04, 0x11
        /*007a*/ 	.short	(.L_21 - .L_20)
	.align		4
.L_20:
        /*007c*/ 	.word	index@(_Z9run_lcn_1PfS_)
        /*0080*/ 	.word	0x00000000


	//----- nvinfo : EIATTR_MIN_STACK_SIZE
	.align		4
.L_21:
        /*0084*/ 	.byte	0x04, 0x12
        /*0086*/ 	.short	(.L_23 - .L_22)
	.align		4
.L_22:
        /*0088*/ 	.word	index@(_Z9run_lcn_1PfS_)
        /*008c*/ 	.word	0x00000000


	//----- nvinfo : EIATTR_MIN_STACK_SIZE
	.align		4
.L_23:
        /*0090*/ 	.byte	0x04, 0x12
        /*0092*/ 	.short	(.L_25 - .L_24)
	.align		4
.L_24:
        /*0094*/ 	.word	index@(_Z13run_padding_1PfS_)
        /*0098*/ 	.word	0x00000000


	//----- nvinfo : EIATTR_MIN_STACK_SIZE
	.align		4
.L_25:
        /*009c*/ 	.byte	0x04, 0x12
        /*009e*/ 	.short	(.L_27 - .L_26)
	.align		4
.L_26:
        /*00a0*/ 	.word	index@(_Z10run_pool_1PfS_)
        /*00a4*/ 	.word	0x00000000


	//----- nvinfo : EIATTR_MIN_STACK_SIZE
	.align		4
.L_27:
        /*00a8*/ 	.byte	0x04, 0x12
        /*00aa*/ 	.short	(.L_29 - .L_28)
	.align		4
.L_28:
        /*00ac*/ 	.word	index@(_Z10run_conv_1PfS_S_)
        /*00b0*/ 	.word	0x00000000
.L_29:


//--------------------- .nv.compat                --------------------------
	.section	.nv.compat,"",@"SHT_CUDA_COMPAT_INFO"
	.align	4
        /*0000*/ 	.byte	0x02, 0x09, 0x00, 0x00, 0x02, 0x02, 0x01, 0x00, 0x02, 0x05, 0x05, 0x00, 0x03, 0x07, 0x01, 0x01
        /*0010*/ 	.byte	0x02, 0x03, 0x00, 0x00, 0x02, 0x06, 0x01, 0x00, 0x04, 0x0b, 0x08, 0x00, 0x01, 0x00, 0x00, 0x00
        /*0020*/ 	.byte	0x00, 0x00, 0x00, 0x00


//--------------------- .nv.info._Z9run_lcn_1PfS_ --------------------------
	.section	.nv.info._Z9run_lcn_1PfS_,"",@"SHT_CUDA_INFO"
	.sectionflags	@""
	.align	4


	//----- nvinfo : EIATTR_CUDA_API_VERSION
	.align		4
        /*0000*/ 	.byte	0x04, 0x37
        /*0002*/ 	.short	(.L_31 - .L_30)
.L_30:
        /*0004*/ 	.word	0x00000082


	//----- nvinfo : EIATTR_KPARAM_INFO
	.align		4
.L_31:
        /*0008*/ 	.byte	0x04, 0x17
        /*000a*/ 	.short	(.L_33 - .L_32)
.L_32:
        /*000c*/ 	.word	0x00000000
        /*0010*/ 	.short	0x0001
        /*0012*/ 	.short	0x0008
        /*0014*/ 	.byte	0x00, 0xf5, 0x21, 0x00


	//----- nvinfo : EIATTR_KPARAM_INFO
	.align		4
.L_33:
        /*0018*/ 	.byte	0x04, 0x17
        /*001a*/ 	.short	(.L_35 - .L_34)
.L_34:
        /*001c*/ 	.word	0x00000000
        /*0020*/ 	.short	0x0000
        /*0022*/ 	.short	0x0000
        /*0024*/ 	.byte	0x00, 0xf5, 0x21, 0x00


	//----- nvinfo : EIATTR_SPARSE_MMA_MASK
	.align		4
.L_35:
        /*0028*/ 	.byte	0x03, 0x50
        /*002a*/ 	.short	0x0000


	//----- nvinfo : EIATTR_MAXREG_COUNT
	.align		4
        /*002c*/ 	.byte	0x03, 0x1b
        /*002e*/ 	.short	0x00ff


	//----- nvinfo : EIATTR_MERCURY_ISA_VERSION
	.align		4
        /*0030*/ 	.byte	0x03, 0x5f
        /*0032*/ 	.short	0x0101


	//----- nvinfo : EIATTR_VRC_CTA_INIT_COUNT
	.align		4
        /*0034*/ 	.byte	0x02, 0x4a
	.zero		1
	.zero		1


	//----- nvinfo : EIATTR_EXIT_INSTR_OFFSETS
	.align		4
        /*0038*/ 	.byte	0x04, 0x1c
        /*003a*/ 	.short	(.L_37 - .L_36)


	//   ....[0]....
.L_36:
        /*003c*/ 	.word	0x000006b0


	//   ....[1]....
        /*0040*/ 	.word	0x000007d0


	//----- nvinfo : EIATTR_CRS_STACK_SIZE
	.align		4
.L_37:
        /*0044*/ 	.byte	0x04, 0x1e
        /*0046*/ 	.short	(.L_39 - .L_38)
.L_38:
        /*0048*/ 	.word	0x00000000


	//----- nvinfo : EIATTR_CBANK_PARAM_SIZE
	.align		4
.L_39:
        /*004c*/ 	.byte	0x03, 0x19
        /*004e*/ 	.short	0x0010


	//----- nvinfo : EIATTR_PARAM_CBANK
	.align		4
        /*0050*/ 	.byte	0x04, 0x0a
        /*0052*/ 	.short	(.L_41 - .L_40)
	.align		4
.L_40:
        /*0054*/ 	.word	index@(.nv.constant0._Z9run_lcn_1PfS_)
        /*0058*/ 	.short	0x0380
        /*005a*/ 	.short	0x0010


	//----- nvinfo : EIATTR_SW_WAR
	.align		4
.L_41:
        /*005c*/ 	.byte	0x04, 0x36
        /*005e*/ 	.short	(.L_43 - .L_42)
.L_42:
        /*0060*/ 	.word	0x00000008
.L_43:


//--------------------- .nv.info._Z13run_padding_1PfS_ --------------------------
	.section	.nv.info._Z13run_padding_1PfS_,"",@"SHT_CUDA_INFO"
	.sectionflags	@""
	.align	4


	//----- nvinfo : EIATTR_CUDA_API_VERSION
	.align		4
        /*0000*/ 	.byte	0x04, 0x37
        /*0002*/ 	.short	(.L_45 - .L_44)
.L_44:
        /*0004*/ 	.word	0x00000082


	//----- nvinfo : EIATTR_KPARAM_INFO
	.align		4
.L_45:
        /*0008*/ 	.byte	0x04, 0x17
        /*000a*/ 	.short	(.L_47 - .L_46)
.L_46:
        /*000c*/ 	.word	0x00000000
        /*0010*/ 	.short	0x0001
        /*0012*/ 	.short	0x0008
        /*0014*/ 	.byte	0x00, 0xf5, 0x21, 0x00


	//----- nvinfo : EIATTR_KPARAM_INFO
	.align		4
.L_47:
        /*0018*/ 	.byte	0x04, 0x17
        /*001a*/ 	.short	(.L_49 - .L_48)
.L_48:
        /*001c*/ 	.word	0x00000000
        /*0020*/ 	.short	0x0000
        /*0022*/ 	.short	0x0000
        /*0024*/ 	.byte	0x00, 0xf5, 0x21, 0x00


	//----- nvinfo : EIATTR_SPARSE_MMA_MASK
	.align		4
.L_49:
        /*0028*/ 	.byte	0x03, 0x50
        /*002a*/ 	.short	0x0000


	//----- nvinfo : EIATTR_MAXREG_COUNT
	.align		4
        /*002c*/ 	.byte	0x03, 0x1b
        /*002e*/ 	.short	0x00ff


	//----- nvinfo : EIATTR_MERCURY_ISA_VERSION
	.align		4
        /*0030*/ 	.byte	0x03, 0x5f
        /*0032*/ 	.short	0x0101


	//----- nvinfo : EIATTR_VRC_CTA_INIT_COUNT
	.align		4
        /*0034*/ 	.byte	0x02, 0x4a
	.zero		1
	.zero		1


	//----- nvinfo : EIATTR_EXIT_INSTR_OFFSETS
	.align		4
        /*0038*/ 	.byte	0x04, 0x1c
        /*003a*/ 	.short	(.L_51 - .L_50)


	//   ....[0]....
.L_50:
        /*003c*/ 	.word	0x000000d0


	//----- nvinfo : EIATTR_CBANK_PARAM_SIZE
	.align		4
.L_51:
        /*0040*/ 	.byte	0x03, 0x19
        /*0042*/ 	.short	0x0010


	//----- nvinfo : EIATTR_PARAM_CBANK
	.align		4
        /*0044*/ 	.byte	0x04, 0x0a
        /*0046*/ 	.short	(.L_53 - .L_52)
	.align		4
.L_52:
        /*0048*/ 	.word	index@(.nv.constant0._Z13run_padding_1PfS_)
        /*004c*/ 	.short	0x0380
        /*004e*/ 	.short	0x0010


	//----- nvinfo : EIATTR_SW_WAR
	.align		4
.L_53:
        /*0050*/ 	.byte	0x04, 0x36
        /*0052*/ 	.short	(.L_55 - .L_54)
.L_54:
        /*0054*/ 	.word	0x00000008
.L_55:


//--------------------- .nv.info._Z10run_pool_1PfS_ --------------------------
	.section	.nv.info._Z10run_pool_1PfS_,"",@"SHT_CUDA_INFO"
	.sectionflags	@""
	.align	4


	//----- nvinfo : EIATTR_CUDA_API_VERSION
	.align		4
        /*0000*/ 	.byte	0x04, 0x37
        /*0002*/ 	.short	(.L_57 - .L_56)
.L_56:
        /*0004*/ 	.word	0x00000082


	//----- nvinfo : EIATTR_KPARAM_INFO
	.align		4
.L_57:
        /*0008*/ 	.byte	0x04, 0x17
        /*000a*/ 	.short	(.L_59 - .L_58)
.L_58:
        /*000c*/ 	.word	0x00000000
        /*0010*/ 	.short	0x0001
        /*0012*/ 	.short	0x0008
        /*0014*/ 	.byte	0x00, 0xf5, 0x21, 0x00


	//----- nvinfo : EIATTR_KPARAM_INFO
	.align		4
.L_59:
        /*0018*/ 	.byte	0x04, 0x17
        /*001a*/ 	.short	(.L_61 - .L_60)
.L_60:
        /*001c*/ 	.word	0x00000000
        /*0020*/ 	.short	0x0000
        /*0022*/ 	.short	0x0000
        /*0024*/ 	.byte	0x00, 0xf5, 0x21, 0x00


	//----- nvinfo : EIATTR_SPARSE_MMA_MASK
	.align		4
.L_61:
        /*0028*/ 	.byte	0x03, 0x50
        /*002a*/ 	.short	0x0000


	//----- nvinfo : EIATTR_MAXREG_COUNT
	.align		4
        /*002c*/ 	.byte	0x03, 0x1b
        /*002e*/ 	.short	0x00ff


	//----- nvinfo : EIATTR_MERCURY_ISA_VERSION
	.align		4
        /*0030*/ 	.byte	0x03, 0x5f
        /*0032*/ 	.short	0x0101


	//----- nvinfo : EIATTR_VRC_CTA_INIT_COUNT
	.align		4
        /*0034*/ 	.byte	0x02, 0x4a
	.zero		1
	.zero		1


	//----- nvinfo : EIATTR_EXIT_INSTR_OFFSETS
	.align		4
        /*0038*/ 	.byte	0x04, 0x1c
        /*003a*/ 	.short	(.L_63 - .L_62)


	//   ....[0]....
.L_62:
        /*003c*/ 	.word	0x00000290


	//----- nvinfo : EIATTR_CBANK_PARAM_SIZE
	.align		4
.L_63:
        /*0040*/ 	.byte	0x03, 0x19
        /*0042*/ 	.short	0x0010


	//----- nvinfo : EIATTR_PARAM_CBANK
	.align		4
        /*0044*/ 	.byte	0x04, 0x0a
        /*0046*/ 	.short	(.L_65 - .L_64)
	.align		4
.L_64:
        /*0048*/ 	.word	index@(.nv.constant0._Z10run_pool_1PfS_)
        /*004c*/ 	.short	0x0380
        /*004e*/ 	.short	0x0010


	//----- nvinfo : EIATTR_SW_WAR
	.align		4
.L_65:
        /*0050*/ 	.byte	0x04, 0x36
        /*0052*/ 	.short	(.L_67 - .L_66)
.L_66:
        /*0054*/ 	.word	0x00000008
.L_67:


//--------------------- .nv.info._Z10run_conv_1PfS_S_ --------------------------
	.section	.nv.info._Z10run_conv_1PfS_S_,"",@"SHT_CUDA_INFO"
	.sectionflags	@""
	.align	4


	//----- nvinfo : EIATTR_CUDA_API_VERSION
	.align		4
        /*0000*/ 	.byte	0x04, 0x37
        /*0002*/ 	.short	(.L_69 - .L_68)
.L_68:
        /*0004*/ 	.word	0x00000082


	//----- nvinfo : EIATTR_KPARAM_INFO
	.align		4
.L_69:
        /*0008*/ 	.byte	0x04, 0x17
        /*000a*/ 	.short	(.L_71 - .L_70)
.L_70:
        /*000c*/ 	.word	0x00000000
        /*0010*/ 	.short	0x0002
        /*0012*/ 	.short	0x0010
        /*0014*/ 	.byte	0x00, 0xf5, 0x21, 0x00


	//----- nvinfo : EIATTR_KPARAM_INFO
	.align		4
.L_71:
        /*0018*/ 	.byte	0x04, 0x17
        /*001a*/ 	.short	(.L_73 - .L_72)
.L_72:
        /*001c*/ 	.word	0x00000000
        /*0020*/ 	.short	0x0001
        /*0022*/ 	.short	0x0008
        /*0024*/ 	.byte	0x00, 0xf5, 0x21, 0x00


	//----- nvinfo : EIATTR_KPARAM_INFO
	.align		4
.L_73:
        /*0028*/ 	.byte	0x04, 0x17
        /*002a*/ 	.short	(.L_75 - .L_74)
.L_74:
        /*002c*/ 	.word	0x00000000
        /*0030*/ 	.short	0x0000
        /*0032*/ 	.short	0x0000
        /*0034*/ 	.byte	0x00, 0xf5, 0x21, 0x00


	//----- nvinfo : EIATTR_SPARSE_MMA_MASK
	.align		4
.L_75:
        /*0038*/ 	.byte	0x03, 0x50
        /*003a*/ 	.short	0x0000


	//----- nvinfo : EIATTR_MAXREG_COUNT
	.align		4
        /*003c*/ 	.byte	0x03, 0x1b
        /*003e*/ 	.short	0x00ff


	//----- nvinfo : EIATTR_MERCURY_ISA_VERSION
	.align		4
        /*0040*/ 	.byte	0x03, 0x5f
        /*0042*/ 	.short	0x0101


	//----- nvinfo : EIATTR_VRC_CTA_INIT_COUNT
	.align		4
        /*0044*/ 	.byte	0x02, 0x4a
	.zero		1
	.zero		1


	//----- nvinfo : EIATTR_EXIT_INSTR_OFFSETS
	.align		4
        /*0048*/ 	.byte	0x04, 0x1c
        /*004a*/ 	.short	(.L_77 - .L_76)


	//   ....[0]....
.L_76:
        /*004c*/ 	.word	0x00000600


	//----- nvinfo : EIATTR_CBANK_PARAM_SIZE
	.align		4
.L_77:
        /*0050*/ 	.byte	0x03, 0x19
        /*0052*/ 	.short	0x0018


	//----- nvinfo : EIATTR_PARAM_CBANK
	.align		4
        /*0054*/ 	.byte	0x04, 0x0a
        /*0056*/ 	.short	(.L_79 - .L_78)
	.align		4
.L_78:
        /*0058*/ 	.word	index@(.nv.constant0._Z10run_conv_1PfS_S_)
        /*005c*/ 	.short	0x0380
        /*005e*/ 	.short	0x0018


	//----- nvinfo : EIATTR_SW_WAR
	.align		4
.L_79:
        /*0060*/ 	.byte	0x04, 0x36
        /*0062*/ 	.short	(.L_81 - .L_80)
.L_80:
        /*0064*/ 	.word	0x00000008
.L_81:


//--------------------- .nv.callgraph             --------------------------
	.section	.nv.callgraph,"",@"SHT_CUDA_CALLGRAPH"
	.align	4
	.sectionentsize	8
	.align		4
        /*0000*/ 	.word	0x00000000
	.align		4
        /*0004*/ 	.word	0xffffffff
	.align		4
        /*0008*/ 	.word	0x00000000
	.align		4
        /*000c*/ 	.word	0xfffffffe
	.align		4
        /*0010*/ 	.word	0x00000000
	.align		4
        /*0014*/ 	.word	0xfffffffd
	.align		4
        /*0018*/ 	.word	0x00000000
	.align		4
        /*001c*/ 	.word	0xfffffffc


//--------------------- .text._Z9run_lcn_1PfS_    --------------------------
	.section	.text._Z9run_lcn_1PfS_,"ax",@progbits
	.align	128
        .global         _Z9run_lcn_1PfS_
        .type           _Z9run_lcn_1PfS_,@function
        .size           _Z9run_lcn_1PfS_,(.L_x_30 - _Z9run_lcn_1PfS_)
        .other          _Z9run_lcn_1PfS_,@"STO_CUDA_ENTRY STV_DEFAULT"
_Z9run_lcn_1PfS_:
.text._Z9run_lcn_1PfS_:
[----:B------:R-:W-:Y:S01]  /*0000*/  LDC R1, c[0x0][0x37c] ;  /* 0x0000df00ff017b82 */ /* 0x000fe20000000800 */
[----:B------:R-:W0:Y:S07]  /*0010*/  S2R R2, SR_TID.X ;  /* 0x0000000000027919 */ /* 0x000e2e0000002100 */
[----:B------:R-:W1:Y:S01]  /*0020*/  LDC.64 R4, c[0x0][0x380] ;  /* 0x0000e000ff047b82 */ /* 0x000e620000000a00 */
[----:B------:R-:W2:Y:S01]  /*0030*/  LDCU.64 UR4, c[0x0][0x358] ;  /* 0x00006b00ff0477ac */ /* 0x000ea20008000a00 */
[----:B------:R-:W0:Y:S01]  /*0040*/  S2R R7, SR_CTAID.X ;  /* 0x0000000000077919 */ /* 0x000e220000002500 */
[----:B------:R-:W3:Y:S01]  /*0050*/  S2R R3, SR_TID.Y ;  /* 0x0000000000037919 */ /* 0x000ee20000002200 */
[----:B0-----:R-:W-:-:S04]  /*0060*/  IMAD R2, R7, 0xbd1, R2 ;  /* 0x00000bd107027824 */ /* 0x001fc800078e0202 */
[----:B---3--:R-:W-:-:S04]  /*0070*/  IMAD R2, R3, 0x37, R2 ;  /* 0x0000003703027824 */ /* 0x008fc800078e0202 */
[----:B------:R-:W-:-:S04]  /*0080*/  VIADD R3, R2, 0xffffffc8 ;  /* 0xffffffc802037836 */ /* 0x000fc80000000000 */
[----:B-1----:R-:W-:-:S05]  /*0090*/  IMAD.WIDE R4, R3, 0x4, R4 ;  /* 0x0000000403047825 */ /* 0x002fca00078e0204 */
[----:B--2---:R-:W2:Y:S04]  /*00a0*/  LDG.E R0, desc[UR4][R4.64] ;  /* 0x0000000404007981 */ /* 0x004ea8000c1e1900 */
[----:B------:R-:W3:Y:S04]  /*00b0*/  LDG.E R3, desc[UR4][R4.64+0x4] ;  /* 0x0000040404037981 */ /* 0x000ee8000c1e1900 */
[----:B------:R-:W4:Y:S04]  /*00c0*/  LDG.E R7, desc[UR4][R4.64+0xdc] ;  /* 0x0000dc0404077981 */ /* 0x000f28000c1e1900 */
[----:B------:R-:W5:Y:S01]  /*00d0*/  LDG.E R9, desc[UR4][R4.64+0xe0] ;  /* 0x0000e00404097981 */ /* 0x000f62000c1e1900 */
[----:B------:R-:W-:Y:S01]  /*00e0*/  IMAD.MOV.U32 R6, RZ, RZ, 0x3de38e39 ;  /* 0x3de38e39ff067424 */ /* 0x000fe200078e00ff */
[----:B------:R-:W-:Y:S01]  /*00f0*/  BSSY.RECONVERGENT B0, `(.L_x_0) ;  /* 0x0000011000007945 */ /* 0x000fe20003800200 */
[----:B--2---:R-:W-:-:S04]  /*0100*/  FADD R0, RZ, R0 ;  /* 0x00000000ff007221 */ /* 0x004fc80000000000 */
[----:B---3--:R-:W-:Y:S01]  /*0110*/  FADD R0, R0, R3 ;  /* 0x0000000300007221 */ /* 0x008fe20000000000 */
[----:B------:R-:W-:-:S03]  /*0120*/  IMAD.MOV.U32 R3, RZ, RZ, 0x41100000 ;  /* 0x41100000ff037424 */ /* 0x000fc600078e00ff */
[----:B----4-:R-:W-:Y:S01]  /*0130*/  FADD R0, R0, R7 ;  /* 0x0000000700007221 */ /* 0x010fe20000000000 */
[----:B------:R-:W-:-:S03]  /*0140*/  FFMA R3, R6, -R3, 1 ;  /* 0x3f80000006037423 */ /* 0x000fc60000000803 */
[----:B-----5:R-:W-:Y:S01]  /*0150*/  FADD R0, R0, R9 ;  /* 0x0000000900007221 */ /* 0x020fe20000000000 */
[----:B------:R-:W-:-:S03]  /*0160*/  FFMA R3, R3, R6, 0.11111111193895339966 ;  /* 0x3de38e3903037423 */ /* 0x000fc60000000006 */
[----:B------:R-:W0:Y:S01]  /*0170*/  FCHK P0, R0, 9 ;  /* 0x4110000000007902 */ /* 0x000e220000000000 */
[----:B------:R-:W-:-:S04]  /*0180*/  FFMA R6, R0, R3, RZ ;  /* 0x0000000300067223 */ /* 0x000fc800000000ff */
[----:B------:R-:W-:-:S04]  /*0190*/  FFMA R4, R6, -9, R0 ;  /* 0xc110000006047823 */ /* 0x000fc80000000000 */
[----:B------:R-:W-:Y:S01]  /*01a0*/  FFMA R3, R3, R4, R6 ;  /* 0x0000000403037223 */ /* 0x000fe20000000006 */
[----:B0-----:R-:W-:Y:S06]  /*01b0*/  @!P0 BRA `(.L_x_1) ;  /* 0x0000000000108947 */ /* 0x001fec0003800000 */
[----:B------:R-:W-:Y:S01]  /*01c0*/  IMAD.MOV.U32 R3, RZ, RZ, 0x41100000 ;  /* 0x41100000ff037424 */ /* 0x000fe200078e00ff */
[----:B------:R-:W-:-:S07]  /*01d0*/  MOV R6, 0x1f0 ;  /* 0x000001f000067802 */ /* 0x000fce0000000f00 */
[----:B------:R-:W-:Y:S05]  /*01e0*/  CALL.REL.NOINC `($__internal_1_$__cuda_sm3x_div_rn_noftz_f32_slowpath) ;  /* 0x0000000400d47944 */ /* 0x000fea0003c00000 */
[----:B------:R-:W-:-:S07]  /*01f0*/  IMAD.MOV.U32 R3, RZ, RZ, R0 ;  /* 0x000000ffff037224 */ /* 0x000fce00078e0000 */
.L_x_1:
[----:B------:R-:W-:Y:S05]  /*0200*/  BSYNC.RECONVERGENT B0 ;  /* 0x0000000000007941 */ /* 0x000fea0003800200 */
.L_x_0:
[----:B------:R-:W0:Y:S02]  /*0210*/  LDC.64 R6, c[0x0][0x380] ;  /* 0x0000e000ff067b82 */ /* 0x000e240000000a00 */
[----:B0-----:R-:W-:-:S06]  /*0220*/  IMAD.WIDE.U32 R6, R2, 0x4, R6 ;  /* 0x0000000402067825 */ /* 0x001fcc00078e0006 */
[----:B------:R-:W2:Y:S01]  /*0230*/  LDG.E R6, desc[UR4][R6.64] ;  /* 0x0000000406067981 */ /* 0x000ea2000c1e1900 */
[----:B------:R-:W-:Y:S01]  /*0240*/  BSSY.RECONVERGENT B0, `(.L_x_2) ;  /* 0x0000005000007945 */ /* 0x000fe20003800200 */
[----:B------:R-:W-:Y:S01]  /*0250*/  MOV R0, 0x290 ;  /* 0x0000029000007802 */ /* 0x000fe20000000f00 */
[----:B--2---:R-:W-:-:S04]  /*0260*/  FADD R3, R6, -R3 ;  /* 0x8000000306037221 */ /* 0x004fc80000000000 */
[----:B------:R0:W1:Y:S03]  /*0270*/  F2F.F64.F32 R4, R3 ;  /* 0x0000000300047310 */ /* 0x0000660000201800 */
[----:B01----:R-:W-:Y:S05]  /*0280*/  CALL.REL.NOINC `($_Z9run_lcn_1PfS_$__internal_accurate_pow) ;  /* 0x0000000c00447944 */ /* 0x003fea0003c00000 */
[----:B------:R-:W-:Y:S05]  /*0290*/  BSYNC.RECONVERGENT B0 ;  /* 0x0000000000007941 */ /* 0x000fea0003800200 */
.L_x_2:
[C---:B------:R-:W-:Y:S01]  /*02a0*/  DADD R6, R4.reuse, 2 ;  /* 0x4000000004067429 */ /* 0x040fe20000000000 */
[C---:B------:R-:W-:Y:S01]  /*02b0*/  FSETP.NEU.AND P0, PT, R3.reuse, RZ, PT ;  /* 0x000000ff0300720b */ /* 0x040fe20003f0d000 */
[C---:B------:R-:W-:Y:S01]  /*02c0*/  DSETP.NEU.AND P1, PT, |R4|.reuse, +INF , PT ;  /* 0x7ff000000400742a */ /* 0x040fe20003f2d200 */
[C---:B------:R-:W-:Y:S01]  /*02d0*/  FSETP.NEU.AND P3, PT, R3.reuse, 1, PT ;  /* 0x3f8000000300780b */ /* 0x040fe20003f6d000 */
[----:B------:R-:W-:Y:S01]  /*02e0*/  DADD R4, R4, 2 ;  /* 0x4000000004047429 */ /* 0x000fe20000000000 */
[----:B------:R-:W-:Y:S01]  /*02f0*/  FSEL R11, R8, RZ, P0 ;  /* 0x000000ff080b7208 */ /* 0x000fe20000000000 */
[----:B------:R-:W-:Y:S01]  /*0300*/  BSSY.RECONVERGENT B0, `(.L_x_3) ;  /* 0x000002c000007945 */ /* 0x000fe20003800200 */
[----:B------:R-:W-:Y:S02]  /*0310*/  FSEL R12, R12, RZ, P0 ;  /* 0x000000ff0c0c7208 */ /* 0x000fe40000000000 */
[----:B------:R-:W-:Y:S01]  /*0320*/  FSETP.NAN.AND P0, PT, R3, R3, PT ;  /* 0x000000030300720b */ /* 0x000fe20003f08000 */
[----:B------:R-:W-:Y:S01]  /*0330*/  IMAD.MOV.U32 R3, RZ, RZ, 0x41100000 ;  /* 0x41100000ff037424 */ /* 0x000fe200078e00ff */
[----:B------:R-:W-:-:S02]  /*0340*/  LOP3.LUT R0, R7, 0x7ff00000, RZ, 0xc0, !PT ;  /* 0x7ff0000007007812 */ /* 0x000fc400078ec0ff */
[----:B------:R-:W-:Y:S02]  /*0350*/  FSEL R7, R11, RZ, P1 ;  /* 0x000000ff0b077208 */ /* 0x000fe40000800000 */
[----:B------:R-:W-:Y:S02]  /*0360*/  FSEL R9, R12, +QNAN , P1 ;  /* 0x7ff000000c097808 */ /* 0x000fe40000800000 */
[----:B------:R-:W-:Y:S02]  /*0370*/  FSEL R6, R4, R7, P0 ;  /* 0x0000000704067208 */ /* 0x000fe40000000000 */
[----:B------:R-:W-:Y:S02]  /*0380*/  ISETP.NE.AND P2, PT, R0, 0x7ff00000, PT ;  /* 0x7ff000000000780c */ /* 0x000fe40003f45270 */
[----:B------:R-:W-:Y:S02]  /*0390*/  FSEL R7, R5, R9, P0 ;  /* 0x0000000905077208 */ /* 0x000fe40000000000 */
[----:B------:R-:W-:-:S02]  /*03a0*/  FSEL R6, R11, R6, P2 ;  /* 0x000000060b067208 */ /* 0x000fc40001000000 */
[----:B------:R-:W-:Y:S02]  /*03b0*/  FSEL R7, R12, R7, P2 ;  /* 0x000000070c077208 */ /* 0x000fe40001000000 */
[----:B------:R-:W-:-:S04]  /*03c0*/  ISETP.NE.OR P0, PT, R0, 0x7ff00000, P0 ;  /* 0x7ff000000000780c */ /* 0x000fc80000705670 */
[----:B------:R-:W-:Y:S01]  /*03d0*/  DADD R6, RZ, R6 ;  /* 0x00000000ff067229 */ /* 0x000fe20000000006 */
[----:B------:R-:W-:-:S04]  /*03e0*/  ISETP.NE.XOR P2, PT, R0, 0x7ff00000, P0 ;  /* 0x7ff000000000780c */ /* 0x000fc80000745a70 */
[----:B------:R-:W-:Y:S02]  /*03f0*/  FSEL R4, R4, R11, P2 ;  /* 0x0000000b04047208 */ /* 0x000fe40001000000 */
[----:B------:R-:W-:Y:S02]  /*0400*/  FSEL R5, R5, R12, P2 ;  /* 0x0000000c05057208 */ /* 0x000fe40001000000 */
[----:B------:R-:W-:Y:S01]  /*0410*/  @!P0 FSEL R4, R4, RZ, P1 ;  /* 0x000000ff04048208 */ /* 0x000fe20000800000 */
[----:B------:R-:W0:Y:S01]  /*0420*/  F2F.F32.F64 R6, R6 ;  /* 0x0000000600067310 */ /* 0x000e220000301000 */
[----:B------:R-:W-:Y:S02]  /*0430*/  @!P0 FSEL R5, R5, +QNAN , P1 ;  /* 0x7ff0000005058808 */ /* 0x000fe40000800000 */
[----:B------:R-:W-:Y:S02]  /*0440*/  FSEL R4, R4, RZ, P3 ;  /* 0x000000ff04047208 */ /* 0x000fe40001800000 */
[----:B------:R-:W-:-:S02]  /*0450*/  FSEL R5, R5, 1.875, P3 ;  /* 0x3ff0000005057808 */ /* 0x000fc40001800000 */
[----:B0-----:R-:W-:-:S04]  /*0460*/  FSEL R0, R6, 1, P3 ;  /* 0x3f80000006007808 */ /* 0x001fc80001800000 */
[----:B------:R0:W1:Y:S02]  /*0470*/  F2F.F64.F32 R8, R0 ;  /* 0x0000000000087310 */ /* 0x0000640000201800 */
[----:B0-----:R-:W-:-:S04]  /*0480*/  IMAD.MOV.U32 R0, RZ, RZ, 0x3de38e39 ;  /* 0x3de38e39ff007424 */ /* 0x001fc800078e00ff */
[----:B------:R-:W-:Y:S01]  /*0490*/  FFMA R3, R0, -R3, 1 ;  /* 0x3f80000000037423 */ /* 0x000fe20000000803 */
[----:B-1----:R-:W-:-:S03]  /*04a0*/  DADD R8, R4, R8 ;  /* 0x0000000004087229 */ /* 0x002fc60000000008 */
[----:B------:R-:W-:-:S07]  /*04b0*/  FFMA R0, R3, R0, 0.11111111193895339966 ;  /* 0x3de38e3903007423 */ /* 0x000fce0000000000 */
[----:B------:R-:W0:Y:S08]  /*04c0*/  F2F.F32.F64 R8, R8 ;  /* 0x0000000800087310 */ /* 0x000e300000301000 */
[----:B0-----:R-:W0:Y:S02]  /*04d0*/  F2F.F64.F32 R6, R8 ;  /* 0x0000000800067310 */ /* 0x001e240000201800 */
[----:B0-----:R-:W-:-:S10]  /*04e0*/  DADD R6, R4, R6 ;  /* 0x0000000004067229 */ /* 0x001fd40000000006 */
[----:B------:R-:W0:Y:S08]  /*04f0*/  F2F.F32.F64 R6, R6 ;  /* 0x0000000600067310 */ /* 0x000e300000301000 */
[----:B0-----:R-:W0:Y:S02]  /*0500*/  F2F.F64.F32 R10, R6 ;  /* 0x00000006000a7310 */ /* 0x001e240000201800 */
[----:B0-----:R-:W-:-:S10]  /*0510*/  DADD R10, R4, R10 ;  /* 0x00000000040a7229 */ /* 0x001fd4000000000a */
[----:B------:R-:W0:Y:S08]  /*0520*/  F2F.F32.F64 R10, R10 ;  /* 0x0000000a000a7310 */ /* 0x000e300000301000 */
[----:B0-----:R-:W0:Y:S01]  /*0530*/  FCHK P0, R10, 9 ;  /* 0x411000000a007902 */ /* 0x001e220000000000 */
[----:B------:R-:W-:-:S04]  /*0540*/  FFMA R3, R0, R10, RZ ;  /* 0x0000000a00037223 */ /* 0x000fc800000000ff */
[----:B------:R-:W-:-:S04]  /*0550*/  FFMA R4, R3, -9, R10 ;  /* 0xc110000003047823 */ /* 0x000fc8000000000a */
[----:B------:R-:W-:Y:S01]  /*0560*/  FFMA R0, R0, R4, R3 ;  /* 0x0000000400007223 */ /* 0x000fe20000000003 */
[----:B0-----:R-:W-:Y:S06]  /*0570*/  @!P0 BRA `(.L_x_4) ;  /* 0x0000000000108947 */ /* 0x001fec0003800000 */
[----:B------:R-:W-:Y:S01]  /*0580*/  IMAD.MOV.U32 R0, RZ, RZ, R10 ;  /* 0x000000ffff007224 */ /* 0x000fe200078e000a */
[----:B------:R-:W-:Y:S02]  /*0590*/  MOV R3, 0x41100000 ;  /* 0x4110000000037802 */ /* 0x000fe40000000f00 */
[----:B------:R-:W-:-:S07]  /*05a0*/  MOV R6, 0x5c0 ;  /* 0x000005c000067802 */ /* 0x000fce0000000f00 */
[----:B------:R-:W-:Y:S05]  /*05b0*/  CALL.REL.NOINC `($__internal_1_$__cuda_sm3x_div_rn_noftz_f32_slowpath) ;  /* 0x0000000000e07944 */ /* 0x000fea0003c00000 */
.L_x_4:
[----:B------:R-:W-:Y:S05]  /*05c0*/  BSYNC.RECONVERGENT B0 ;  /* 0x0000000000007941 */ /* 0x000fea0003800200 */
.L_x_3:
[----:B------:R-:W-:Y:S01]  /*05d0*/  VIADD R3, R0, 0xf3000000 ;  /* 0xf300000000037836 */ /* 0x000fe20000000000 */
[----:B------:R0:W1:Y:S01]  /*05e0*/  MUFU.RSQ R5, R0 ;  /* 0x0000000000057308 */ /* 0x0000620000001400 */
[----:B------:R-:W-:Y:S03]  /*05f0*/  BSSY.RECONVERGENT B0, `(.L_x_5) ;  /* 0x000000a000007945 */ /* 0x000fe60003800200 */
[----:B------:R-:W-:-:S13]  /*0600*/  ISETP.GT.U32.AND P0, PT, R3, 0x727fffff, PT ;  /* 0x727fffff0300780c */ /* 0x000fda0003f04070 */
[----:B01----:R-:W-:Y:S05]  /*0610*/  @!P0 BRA `(.L_x_6) ;  /* 0x00000000000c8947 */ /* 0x003fea0003800000 */
[----:B------:R-:W-:-:S07]  /*0620*/  MOV R8, 0x640 ;  /* 0x0000064000087802 */ /* 0x000fce0000000f00 */
[----:B------:R-:W-:Y:S05]  /*0630*/  CALL.REL.NOINC `($__internal_0_$__cuda_sm20_sqrt_rn_f32_slowpath) ;  /* 0x0000000000687944 */ /* 0x000fea0003c00000 */
[----:B------:R-:W-:Y:S05]  /*0640*/  BRA `(.L_x_7) ;  /* 0x0000000000107947 */ /* 0x000fea0003800000 */
.L_x_6:
[C---:B------:R-:W-:Y:S01]  /*0650*/  FMUL.FTZ R3, R5.reuse, R0 ;  /* 0x0000000005037220 */ /* 0x040fe20000410000 */
[----:B------:R-:W-:-:S03]  /*0660*/  FMUL.FTZ R4, R5, 0.5 ;  /* 0x3f00000005047820 */ /* 0x000fc60000410000 */
[----:B------:R-:W-:-:S04]  /*0670*/  FFMA R0, -R3, R3, R0 ;  /* 0x0000000303007223 */ /* 0x000fc80000000100 */
[----:B------:R-:W-:-:S07]  /*0680*/  FFMA R3, R0, R4, R3 ;  /* 0x0000000400037223 */ /* 0x000fce0000000003 */
.L_x_7:
[----:B------:R-:W-:Y:S05]  /*0690*/  BSYNC.RECONVERGENT B0 ;  /* 0x0000000000007941 */ /* 0x000fea0003800200 */
.L_x_5:
[----:B------:R-:W-:-:S13]  /*06a0*/  FSETP.GT.AND P0, PT, R3, 1, PT ;  /* 0x3f8000000300780b */ /* 0x000fda0003f04000 */
[----:B------:R-:W-:Y:S05]  /*06b0*/  @!P0 EXIT ;  /* 0x000000000000894d */ /* 0x000fea0003800000 */
[----:B------:R-:W0:Y:S02]  /*06c0*/  LDC.64 R4, c[0x0][0x388] ;  /* 0x0000e200ff047b82 */ /* 0x000e240000000a00 */
[----:B0-----:R-:W-:-:S05]  /*06d0*/  IMAD.WIDE.U32 R4, R2, 0x4, R4 ;  /* 0x0000000402047825 */ /* 0x001fca00078e0004 */
[----:B------:R-:W2:Y:S01]  /*06e0*/  LDG.E R0, desc[UR4][R4.64] ;  /* 0x0000000404007981 */ /* 0x000ea2000c1e1900 */
[----:B------:R-:W0:Y:S01]  /*06f0*/  MUFU.RCP R2, R3 ;  /* 0x0000000300027308 */ /* 0x000e220000001000 */
[----:B------:R-:W-:Y:S01]  /*0700*/  BSSY.RECONVERGENT B0, `(.L_x_8) ;  /* 0x000000b000007945 */ /* 0x000fe20003800200 */
[----:B0-----:R-:W-:-:S04]  /*0710*/  FFMA R7, R2, -R3, 1 ;  /* 0x3f80000002077423 */ /* 0x001fc80000000803 */
[----:B------:R-:W-:Y:S02]  /*0720*/  FFMA R7, R2, R7, R2 ;  /* 0x0000000702077223 */ /* 0x000fe40000000002 */
[----:B--2---:R-:W0:Y:S02]  /*0730*/  FCHK P0, R0, R3 ;  /* 0x0000000300007302 */ /* 0x004e240000000000 */
[----:B------:R-:W-:-:S04]  /*0740*/  FFMA R2, R0, R7, RZ ;  /* 0x0000000700027223 */ /* 0x000fc800000000ff */
[----:B------:R-:W-:-:S04]  /*0750*/  FFMA R6, R2, -R3, R0 ;  /* 0x8000000302067223 */ /* 0x000fc80000000000 */
[----:B------:R-:W-:Y:S01]  /*0760*/  FFMA R7, R7, R6, R2 ;  /* 0x0000000607077223 */ /* 0x000fe20000000002 */
[----:B0-----:R-:W-:Y:S06]  /*0770*/  @!P0 BRA `(.L_x_9) ;  /* 0x00000000000c8947 */ /* 0x001fec0003800000 */
[----:B------:R-:W-:-:S07]  /*0780*/  MOV R6, 0x7a0 ;  /* 0x000007a000067802 */ /* 0x000fce0000000f00 */
[----:B------:R-:W-:Y:S05]  /*0790*/  CALL.REL.NOINC `($__internal_1_$__cuda_sm3x_div_rn_noftz_f32_slowpath) ;  /* 0x0000000000687944 */ /* 0x000fea0003c00000 */
[----:B------:R-:W-:-:S07]  /*07a0*/  IMAD.MOV.U32 R7, RZ, RZ, R0 ;  /* 0x000000ffff077224 */ /* 0x000fce00078e0000 */
.L_x_9:
[----:B------:R-:W-:Y:S05]  /*07b0*/  BSYNC.RECONVERGENT B0 ;  /* 0x0000000000007941 */ /* 0x000fea0003800200 */
.L_x_8:
[----:B------:R-:W-:Y:S01]  /*07c0*/  STG.E desc[UR4][R4.64], R7 ;  /* 0x0000000704007986 */ /* 0x000fe2000c101904 */
[----:B------:R-:W-:Y:S05]  /*07d0*/  EXIT ;  /* 0x000000000000794d */ /* 0x000fea0003800000 */
        .weak           $__internal_0_$__cuda_sm20_sqrt_rn_f32_slowpath
        .type           $__internal_0_$__cuda_sm20_sqrt_rn_f32_slowpath,@function
        .size           $__internal_0_$__cuda_sm20_sqrt_rn_f32_slowpath,($__internal_1_$__cuda_sm3x_div_rn_noftz_f32_slowpath - $__internal_0_$__cuda_sm20_sqrt_rn_f32_slowpath)
$__internal_0_$__cuda_sm20_sqrt_rn_f32_slowpath:
[----:B------:R-:W-:-:S13]  /*07e0*/  LOP3.LUT P0, RZ, R0, 0x7fffffff, RZ, 0xc0, !PT ;  /* 0x7fffffff00ff7812 */ /* 0x000fda000780c0ff */
[----:B------:R-:W-:Y:S01]  /*07f0*/  @!P0 IMAD.MOV.U32 R3, RZ, RZ, R0 ;  /* 0x000000ffff038224 */ /* 0x000fe200078e0000 */
[----:B------:R-:W-:Y:S06]  /*0800*/  @!P0 BRA `(.L_x_10) ;  /* 0x0000000000408947 */ /* 0x000fec0003800000 */
[----:B------:R-:W-:-:S13]  /*0810*/  FSETP.GEU.FTZ.AND P0, PT, R0, RZ, PT ;  /* 0x000000ff0000720b */ /* 0x000fda0003f1e000 */
[----:B------:R-:W-:Y:S01]  /*0820*/  @!P0 IMAD.MOV.U32 R3, RZ, RZ, 0x7fffffff ;  /* 0x7fffffffff038424 */ /* 0x000fe200078e00ff */
[----:B------:R-:W-:Y:S06]  /*0830*/  @!P0 BRA `(.L_x_10) ;  /* 0x0000000000348947 */ /* 0x000fec0003800000 */
[----:B------:R-:W-:-:S13]  /*0840*/  FSETP.GTU.FTZ.AND P0, PT, |R0|, +INF , PT ;  /* 0x7f8000000000780b */ /* 0x000fda0003f1c200 */
[----:B------:R-:W-:Y:S01]  /*0850*/  @P0 FADD.FTZ R3, R0, 1 ;  /* 0x3f80000000030421 */ /* 0x000fe20000010000 */
[----:B------:R-:W-:Y:S06]  /*0860*/  @P0 BRA `(.L_x_10) ;  /* 0x0000000000280947 */ /* 0x000fec0003800000 */
[----:B------:R-:W-:-:S13]  /*0870*/  FSETP.NEU.FTZ.AND P0, PT, |R0|, +INF , PT ;  /* 0x7f8000000000780b */ /* 0x000fda0003f1d200 */
[----:B------:R-:W-:-:S04]  /*0880*/  @P0 FFMA R4, R0, 1.84467440737095516160e+19, RZ ;  /* 0x5f80000000040823 */ /* 0x000fc800000000ff */
[----:B------:R-:W0:Y:S02]  /*0890*/  @P0 MUFU.RSQ R3, R4 ;  /* 0x0000000400030308 */ /* 0x000e240000001400 */
[----:B0-----:R-:W-:Y:S01]  /*08a0*/  @P0 FMUL.FTZ R5, R4, R3 ;  /* 0x0000000304050220 */ /* 0x001fe20000410000 */
[----:B------:R-:W-:Y:S01]  /*08b0*/  @P0 FMUL.FTZ R7, R3, 0.5 ;  /* 0x3f00000003070820 */ /* 0x000fe20000410000 */
[----:B------:R-:W-:Y:S02]  /*08c0*/  @!P0 IMAD.MOV.U32 R3, RZ, RZ, R0 ;  /* 0x000000ffff038224 */ /* 0x000fe400078e0000 */
[----:B------:R-:W-:-:S04]  /*08d0*/  @P0 FADD.FTZ R6, -R5, -RZ ;  /* 0x800000ff05060221 */ /* 0x000fc80000010100 */
[----:B------:R-:W-:-:S04]  /*08e0*/  @P0 FFMA R6, R5, R6, R4 ;  /* 0x0000000605060223 */ /* 0x000fc80000000004 */
[----:B------:R-:W-:-:S04]  /*08f0*/  @P0 FFMA R6, R6, R7, R5 ;  /* 0x0000000706060223 */ /* 0x000fc80000000005 */
[----:B------:R-:W-:-:S07]  /*0900*/  @P0 FMUL.FTZ R3, R6, 2.3283064365386962891e-10 ;  /* 0x2f80000006030820 */ /* 0x000fce0000410000 */
.L_x_10:
[----:B------:R-:W-:Y:S02]  /*0910*/  IMAD.MOV.U32 R4, RZ, RZ, R8 ;  /* 0x000000ffff047224 */ /* 0x000fe400078e0008 */
[----:B------:R-:W-:-:S04]  /*0920*/  IMAD.MOV.U32 R5, RZ, RZ, 0x0 ;  /* 0x00000000ff057424 */ /* 0x000fc800078e00ff */
[----:B------:R-:W-:Y:S05]  /*0930*/  RET.REL.NODEC R4 `(_Z9run_lcn_1PfS_) ;  /* 0xfffffff404b07950 */ /* 0x000fea0003c3ffff */
        .weak           $__internal_1_$__cuda_sm3x_div_rn_noftz_f32_slowpath
        .type           $__internal_1_$__cuda_sm3x_div_rn_noftz_f32_slowpath,@function
        .size           $__internal_1_$__cuda_sm3x_div_rn_noftz_f32_slowpath,($_Z9run_lcn_1PfS_$__internal_accurate_pow - $__internal_1_$__cuda_sm3x_div_rn_noftz_f32_slowpath)
$__internal_1_$__cuda_sm3x_div_rn_noftz_f32_slowpath:
[----:B------:R-:W-:Y:S01]  /*0940*/  SHF.R.U32.HI R8, RZ, 0x17, R3 ;  /* 0x00000017ff087819 */ /* 0x000fe20000011603 */
[----:B------:R-:W-:Y:S01]  /*0950*/  BSSY.RECONVERGENT B1, `(.L_x_11) ;  /* 0x0000062000017945 */ /* 0x000fe20003800200 */
[----:B------:R-:W-:Y:S02]  /*0960*/  SHF.R.U32.HI R7, RZ, 0x17, R0 ;  /* 0x00000017ff077819 */ /* 0x000fe40000011600 */
[----:B------:R-:W-:Y:S02]  /*0970*/  LOP3.LUT R12, R8, 0xff, RZ, 0xc0, !PT ;  /* 0x000000ff080c7812 */ /* 0x000fe400078ec0ff */
[----:B------:R-:W-:Y:S02]  /*0980*/  LOP3.LUT R10, R7, 0xff, RZ, 0xc0, !PT ;  /* 0x000000ff070a7812 */ /* 0x000fe400078ec0ff */
[----:B------:R-:W-:-:S03]  /*0990*/  IADD3 R9, PT, PT, R12, -0x1, RZ ;  /* 0xffffffff0c097810 */ /* 0x000fc60007ffe0ff */
[----:B------:R-:W-:Y:S01]  /*09a0*/  VIADD R8, R10, 0xffffffff ;  /* 0xffffffff0a087836 */ /* 0x000fe20000000000 */
[----:B------:R-:W-:-:S04]  /*09b0*/  ISETP.GT.U32.AND P0, PT, R9, 0xfd, PT ;  /* 0x000000fd0900780c */ /* 0x000fc80003f04070 */
[----:B------:R-:W-:-:S13]  /*09c0*/  ISETP.GT.U32.OR P0, PT, R8, 0xfd, P0 ;  /* 0x000000fd0800780c */ /* 0x000fda0000704470 */
[----:B------:R-:W-:Y:S01]  /*09d0*/  @!P0 IMAD.MOV.U32 R7, RZ, RZ, RZ ;  /* 0x000000ffff078224 */ /* 0x000fe200078e00ff */
[----:B------:R-:W-:Y:S06]  /*09e0*/  @!P0 BRA `(.L_x_12) ;  /* 0x00000000005c8947 */ /* 0x000fec0003800000 */
[----:B------:R-:W-:Y:S02]  /*09f0*/  FSETP.GTU.FTZ.AND P0, PT, |R0|, +INF , PT ;  /* 0x7f8000000000780b */ /* 0x000fe40003f1c200 */
[----:B------:R-:W-:-:S04]  /*0a00*/  FSETP.GTU.FTZ.AND P1, PT, |R3|, +INF , PT ;  /* 0x7f8000000300780b */ /* 0x000fc80003f3c200 */
[----:B------:R-:W-:-:S13]  /*0a10*/  PLOP3.LUT P0, PT, P0, P1, PT, 0xf8, 0x8f ;  /* 0x00000000008f781c */ /* 0x000fda0000703f70 */
[----:B------:R-:W-:Y:S05]  /*0a20*/  @P0 BRA `(.L_x_13) ;  /* 0x00000004004c0947 */ /* 0x000fea0003800000 */
[----:B------:R-:W-:-:S13]  /*0a30*/  LOP3.LUT P0, RZ, R3, 0x7fffffff, R0, 0xc8, !PT ;  /* 0x7fffffff03ff7812 */ /* 0x000fda000780c800 */
[----:B------:R-:W-:Y:S05]  /*0a40*/  @!P0 BRA `(.L_x_14) ;  /* 0x00000004003c8947 */ /* 0x000fea0003800000 */
[C---:B------:R-:W-:Y:S02]  /*0a50*/  FSETP.NEU.FTZ.AND P1, PT, |R0|.reuse, +INF , PT ;  /* 0x7f8000000000780b */ /* 0x040fe40003f3d200 */
[----:B------:R-:W-:Y:S02]  /*0a60*/  FSETP.NEU.FTZ.AND P2, PT, |R3|, +INF , PT ;  /* 0x7f8000000300780b */ /* 0x000fe40003f5d200 */
[----:B------:R-:W-:-:S11]  /*0a70*/  FSETP.NEU.FTZ.AND P0, PT, |R0|, +INF , PT ;  /* 0x7f8000000000780b */ /* 0x000fd60003f1d200 */
[----:B------:R-:W-:Y:S05]  /*0a80*/  @!P2 BRA !P1, `(.L_x_14) ;  /* 0x00000004002ca947 */ /* 0x000fea0004800000 */
[----:B------:R-:W-:-:S04]  /*0a90*/  LOP3.LUT P1, RZ, R0, 0x7fffffff, RZ, 0xc0, !PT ;  /* 0x7fffffff00ff7812 */ /* 0x000fc8000782c0ff */
[----:B------:R-:W-:-:S13]  /*0aa0*/  PLOP3.LUT P1, PT, P2, P1, PT, 0x2f, 0xf2 ;  /* 0x0000000000f2781c */ /* 0x000fda0001722577 */
[----:B------:R-:W-:Y:S05]  /*0ab0*/  @P1 BRA `(.L_x_15) ;  /* 0x0000000400181947 */ /* 0x000fea0003800000 */
[----:B------:R-:W-:-:S04]  /*0ac0*/  LOP3.LUT P1, RZ, R3, 0x7fffffff, RZ, 0xc0, !PT ;  /* 0x7fffffff03ff7812 */ /* 0x000fc8000782c0ff */
[----:B------:R-:W-:-:S13]  /*0ad0*/  PLOP3.LUT P0, PT, P0, P1, PT, 0x2f, 0xf2 ;  /* 0x0000000000f2781c */ /* 0x000fda0000702577 */
[----:B------:R-:W-:Y:S05]  /*0ae0*/  @P0 BRA `(.L_x_16) ;  /* 0x0000000400000947 */ /* 0x000fea0003800000 */
[----:B------:R-:W-:Y:S02]  /*0af0*/  ISETP.GE.AND P0, PT, R8, RZ, PT ;  /* 0x000000ff0800720c */ /* 0x000fe40003f06270 */
[----:B------:R-:W-:-:S11]  /*0b00*/  ISETP.GE.AND P1, PT, R9, RZ, PT ;  /* 0x000000ff0900720c */ /* 0x000fd60003f26270 */
[----:B------:R-:W-:Y:S02]  /*0b10*/  @P0 IMAD.MOV.U32 R7, RZ, RZ, RZ ;  /* 0x000000ffff070224 */ /* 0x000fe400078e00ff */
[----:B------:R-:W-:Y:S01]  /*0b20*/  @!P0 FFMA R0, R0, 1.84467440737095516160e+19, RZ ;  /* 0x5f80000000008823 */ /* 0x000fe200000000ff */
[----:B------:R-:W-:Y:S02]  /*0b30*/  @!P0 IMAD.MOV.U32 R7, RZ, RZ, -0x40 ;  /* 0xffffffc0ff078424 */ /* 0x000fe400078e00ff */
[----:B------:R-:W-:Y:S02]  /*0b40*/  @!P1 FFMA R3, R3, 1.84467440737095516160e+19, RZ ;  /* 0x5f80000003039823 */ /* 0x000fe400000000ff */
[----:B------:R-:W-:-:S07]  /*0b50*/  @!P1 VIADD R7, R7, 0x40 ;  /* 0x0000004007079836 */ /* 0x000fce0000000000 */
.L_x_12:
[----:B------:R-:W-:Y:S01]  /*0b60*/  LEA R8, R12, 0xc0800000, 0x17 ;  /* 0xc08000000c087811 */ /* 0x000fe200078eb8ff */
[----:B------:R-:W-:Y:S04]  /*0b70*/  BSSY.RECONVERGENT B2, `(.L_x_17) ;  /* 0x0000036000027945 */ /* 0x000fe80003800200 */
[----:B------:R-:W-:Y:S01]  /*0b80*/  IMAD.IADD R8, R3, 0x1, -R8 ;  /* 0x0000000103087824 */ /* 0x000fe200078e0a08 */
[----:B------:R-:W-:-:S03]  /*0b90*/  IADD3 R3, PT, PT, R10, -0x7f, RZ ;  /* 0xffffff810a037810 */ /* 0x000fc60007ffe0ff */
[----:B------:R0:W1:Y:S01]  /*0ba0*/  MUFU.RCP R9, R8 ;  /* 0x0000000800097308 */ /* 0x0000620000001000 */
[----:B------:R-:W-:Y:S01]  /*0bb0*/  FADD.FTZ R11, -R8, -RZ ;  /* 0x800000ff080b7221 */ /* 0x000fe20000010100 */
[C---:B------:R-:W-:Y:S01]  /*0bc0*/  IMAD R0, R3.reuse, -0x800000, R0 ;  /* 0xff80000003007824 */ /* 0x040fe200078e0200 */
[----:B0-----:R-:W-:-:S05]  /*0bd0*/  IADD3 R8, PT, PT, R3, 0x7f, -R12 ;  /* 0x0000007f03087810 */ /* 0x001fca0007ffe80c */
[----:B------:R-:W-:Y:S02]  /*0be0*/  IMAD.IADD R8, R8, 0x1, R7 ;  /* 0x0000000108087824 */ /* 0x000fe400078e0207 */
[----:B-1----:R-:W-:-:S04]  /*0bf0*/  FFMA R10, R9, R11, 1 ;  /* 0x3f800000090a7423 */ /* 0x002fc8000000000b */
[----:B------:R-:W-:-:S04]  /*0c00*/  FFMA R14, R9, R10, R9 ;  /* 0x0000000a090e7223 */ /* 0x000fc80000000009 */
[----:B------:R-:W-:-:S04]  /*0c10*/  FFMA R9, R0, R14, RZ ;  /* 0x0000000e00097223 */ /* 0x000fc800000000ff */
[----:B------:R-:W-:-:S04]  /*0c20*/  FFMA R10, R11, R9, R0 ;  /* 0x000000090b0a7223 */ /* 0x000fc80000000000 */
[----:B------:R-:W-:-:S04]  /*0c30*/  FFMA R9, R14, R10, R9 ;  /* 0x0000000a0e097223 */ /* 0x000fc80000000009 */
[----:B------:R-:W-:-:S04]  /*0c40*/  FFMA R10, R11, R9, R0 ;  /* 0x000000090b0a7223 */ /* 0x000fc80000000000 */
[----:B------:R-:W-:-:S05]  /*0c50*/  FFMA R0, R14, R10, R9 ;  /* 0x0000000a0e007223 */ /* 0x000fca0000000009 */
[----:B------:R-:W-:-:S04]  /*0c60*/  SHF.R.U32.HI R3, RZ, 0x17, R0 ;  /* 0x00000017ff037819 */ /* 0x000fc80000011600 */
[----:B------:R-:W-:-:S05]  /*0c70*/  LOP3.LUT R3, R3, 0xff, RZ, 0xc0, !PT ;  /* 0x000000ff03037812 */ /* 0x000fca00078ec0ff */
[----:B------:R-:W-:-:S04]  /*0c80*/  IMAD.IADD R11, R3, 0x1, R8 ;  /* 0x00000001030b7824 */ /* 0x000fc800078e0208 */
[----:B------:R-:W-:-:S05]  /*0c90*/  VIADD R3, R11, 0xffffffff ;  /* 0xffffffff0b037836 */ /* 0x000fca0000000000 */
[----:B------:R-:W-:-:S13]  /*0ca0*/  ISETP.GE.U32.AND P0, PT, R3, 0xfe, PT ;  /* 0x000000fe0300780c */ /* 0x000fda0003f06070 */
[----:B------:R-:W-:Y:S05]  /*0cb0*/  @!P0 BRA `(.L_x_18) ;  /* 0x0000000000808947 */ /* 0x000fea0003800000 */
[----:B------:R-:W-:-:S13]  /*0cc0*/  ISETP.GT.AND P0, PT, R11, 0xfe, PT ;  /* 0x000000fe0b00780c */ /* 0x000fda0003f04270 */
[----:B------:R-:W-:Y:S05]  /*0cd0*/  @P0 BRA `(.L_x_19) ;  /* 0x00000000006c0947 */ /* 0x000fea0003800000 */
[----:B------:R-:W-:-:S13]  /*0ce0*/  ISETP.GE.AND P0, PT, R11, 0x1, PT ;  /* 0x000000010b00780c */ /* 0x000fda0003f06270 */
[----:B------:R-:W-:Y:S05]  /*0cf0*/  @P0 BRA `(.L_x_20) ;  /* 0x0000000000740947 */ /* 0x000fea0003800000 */
[----:B------:R-:W-:Y:S02]  /*0d00*/  ISETP.GE.AND P0, PT, R11, -0x18, PT ;  /* 0xffffffe80b00780c */ /* 0x000fe40003f06270 */
[----:B------:R-:W-:-:S11]  /*0d10*/  LOP3.LUT R0, R0, 0x80000000, RZ, 0xc0, !PT ;  /* 0x8000000000007812 */ /* 0x000fd600078ec0ff */
[----:B------:R-:W-:Y:S05]  /*0d20*/  @!P0 BRA `(.L_x_20) ;  /* 0x0000000000688947 */ /* 0x000fea0003800000 */
[CCC-:B------:R-:W-:Y:S01]  /*0d30*/  FFMA.RZ R3, R14.reuse, R10.reuse, R9.reuse ;  /* 0x0000000a0e037223 */ /* 0x1c0fe2000000c009 */
[CCC-:B------:R-:W-:Y:S01]  /*0d40*/  FFMA.RM R8, R14.reuse, R10.reuse, R9.reuse ;  /* 0x0000000a0e087223 */ /* 0x1c0fe20000004009 */
[C---:B------:R-:W-:Y:S02]  /*0d50*/  ISETP.NE.AND P2, PT, R11.reuse, RZ, PT ;  /* 0x000000ff0b00720c */ /* 0x040fe40003f45270 */
[----:B------:R-:W-:Y:S02]  /*0d60*/  ISETP.NE.AND P1, PT, R11, RZ, PT ;  /* 0x000000ff0b00720c */ /* 0x000fe40003f25270 */
[----:B------:R-:W-:Y:S01]  /*0d70*/  LOP3.LUT R7, R3, 0x7fffff, RZ, 0xc0, !PT ;  /* 0x007fffff03077812 */ /* 0x000fe200078ec0ff */
[----:B------:R-:W-:Y:S01]  /*0d80*/  FFMA.RP R3, R14, R10, R9 ;  /* 0x0000000a0e037223 */ /* 0x000fe20000008009 */
[----:B------:R-:W-:Y:S02]  /*0d90*/  VIADD R10, R11, 0x20 ;  /* 0x000000200b0a7836 */ /* 0x000fe40000000000 */
[----:B------:R-:W-:Y:S01]  /*0da0*/  LOP3.LUT R7, R7, 0x800000, RZ, 0xfc, !PT ;  /* 0x0080000007077812 */ /* 0x000fe200078efcff */
[----:B------:R-:W-:Y:S01]  /*0db0*/  IMAD.MOV R9, RZ, RZ, -R11 ;  /* 0x000000ffff097224 */ /* 0x000fe200078e0a0b */
[----:B------:R-:W-:-:S02]  /*0dc0*/  FSETP.NEU.FTZ.AND P0, PT, R3, R8, PT ;  /* 0x000000080300720b */ /* 0x000fc40003f1d000 */
[----:B------:R-:W-:Y:S02]  /*0dd0*/  SHF.L.U32 R10, R7, R10, RZ ;  /* 0x0000000a070a7219 */ /* 0x000fe400000006ff */
[----:B------:R-:W-:Y:S02]  /*0de0*/  SEL R8, R9, RZ, P2 ;  /* 0x000000ff09087207 */ /* 0x000fe40001000000 */
[----:B------:R-:W-:Y:S02]  /*0df0*/  ISETP.NE.AND P1, PT, R10, RZ, P1 ;  /* 0x000000ff0a00720c */ /* 0x000fe40000f25270 */
[----:B------:R-:W-:Y:S02]  /*0e00*/  SHF.R.U32.HI R8, RZ, R8, R7 ;  /* 0x00000008ff087219 */ /* 0x000fe40000011607 */
[----:B------:R-:W-:Y:S02]  /*0e10*/  PLOP3.LUT P0, PT, P0, P1, PT, 0xf8, 0x8f ;  /* 0x00000000008f781c */ /* 0x000fe40000703f70 */
[----:B------:R-:W-:-:S02]  /*0e20*/  SHF.R.U32.HI R10, RZ, 0x1, R8 ;  /* 0x00000001ff0a7819 */ /* 0x000fc40000011608 */
[----:B------:R-:W-:-:S04]  /*0e30*/  SEL R3, RZ, 0x1, !P0 ;  /* 0x00000001ff037807 */ /* 0x000fc80004000000 */
[----:B------:R-:W-:-:S04]  /*0e40*/  LOP3.LUT R3, R3, 0x1, R10, 0xf8, !PT ;  /* 0x0000000103037812 */ /* 0x000fc800078ef80a */
[----:B------:R-:W-:-:S05]  /*0e50*/  LOP3.LUT R3, R3, R8, RZ, 0xc0, !PT ;  /* 0x0000000803037212 */ /* 0x000fca00078ec0ff */
[----:B------:R-:W-:-:S05]  /*0e60*/  IMAD.IADD R3, R10, 0x1, R3 ;  /* 0x000000010a037824 */ /* 0x000fca00078e0203 */
[----:B------:R-:W-:Y:S01]  /*0e70*/  LOP3.LUT R0, R3, R0, RZ, 0xfc, !PT ;  /* 0x0000000003007212 */ /* 0x000fe200078efcff */
[----:B------:R-:W-:Y:S06]  /*0e80*/  BRA `(.L_x_20) ;  /* 0x0000000000107947 */ /* 0x000fec0003800000 */
.L_x_19:
[----:B------:R-:W-:-:S04]  /*0e90*/  LOP3.LUT R0, R0, 0x80000000, RZ, 0xc0, !PT ;  /* 0x8000000000007812 */ /* 0x000fc800078ec0ff */
[----:B------:R-:W-:Y:S01]  /*0ea0*/  LOP3.LUT R0, R0, 0x7f800000, RZ, 0xfc, !PT ;  /* 0x7f80000000007812 */ /* 0x000fe200078efcff */
[----:B------:R-:W-:Y:S06]  /*0eb0*/  BRA `(.L_x_20) ;  /* 0x0000000000047947 */ /* 0x000fec0003800000 */
.L_x_18:
[----:B------:R-:W-:-:S07]  /*0ec0*/  LEA R0, R8, R0, 0x17 ;  /* 0x0000000008007211 */ /* 0x000fce00078eb8ff */
.L_x_20:
[----:B------:R-:W-:Y:S05]  /*0ed0*/  BSYNC.RECONVERGENT B2 ;  /* 0x0000000000027941 */ /* 0x000fea0003800200 */
.L_x_17:
[----:B------:R-:W-:Y:S05]  /*0ee0*/  BRA `(.L_x_21) ;  /* 0x0000000000207947 */ /* 0x000fea0003800000 */
.L_x_16:
[----:B------:R-:W-:-:S04]  /*0ef0*/  LOP3.LUT R0, R3, 0x80000000, R0, 0x48, !PT ;  /* 0x8000000003007812 */ /* 0x000fc800078e4800 */
[----:B------:R-:W-:Y:S01]  /*0f00*/  LOP3.LUT R0, R0, 0x7f800000, RZ, 0xfc, !PT ;  /* 0x7f80000000007812 */ /* 0x000fe200078efcff */
[----:B------:R-:W-:Y:S06]  /*0f10*/  BRA `(.L_x_21) ;  /* 0x0000000000147947 */ /* 0x000fec0003800000 */
.L_x_15:
[----:B------:R-:W-:Y:S01]  /*0f20*/  LOP3.LUT R0, R3, 0x80000000, R0, 0x48, !PT ;  /* 0x8000000003007812 */ /* 0x000fe200078e4800 */
[----:B------:R-:W-:Y:S06]  /*0f30*/  BRA `(.L_x_21) ;  /* 0x00000000000c7947 */ /* 0x000fec0003800000 */
.L_x_14:
[----:B------:R-:W0:Y:S01]  /*0f40*/  MUFU.RSQ R0, -QNAN ;  /* 0xffc0000000007908 */ /* 0x000e220000001400 */
[----:B------:R-:W-:Y:S05]  /*0f50*/  BRA `(.L_x_21) ;  /* 0x0000000000047947 */ /* 0x000fea0003800000 */
.L_x_13:
[----:B------:R-:W-:-:S07]  /*0f60*/  FADD.FTZ R0, R0, R3 ;  /* 0x0000000300007221 */ /* 0x000fce0000010000 */
.L_x_21:
[----:B------:R-:W-:Y:S05]  /*0f70*/  BSYNC.RECONVERGENT B1 ;  /* 0x0000000000017941 */ /* 0x000fea0003800200 */
.L_x_11:
[----:B------:R-:W-:-:S04]  /*0f80*/  IMAD.MOV.U32 R7, RZ, RZ, 0x0 ;  /* 0x00000000ff077424 */ /* 0x000fc800078e00ff */
[----:B0-----:R-:W-:Y:S05]  /*0f90*/  RET.REL.NODEC R6 `(_Z9run_lcn_1PfS_) ;  /* 0xfffffff006187950 */ /* 0x001fea0003c3ffff */
        .type           $_Z9run_lcn_1PfS_$__internal_accurate_pow,@function
        .size           $_Z9run_lcn_1PfS_$__internal_accurate_pow,(.L_x_30 - $_Z9run_lcn_1PfS_$__internal_accurate_pow)
$_Z9run_lcn_1PfS_$__internal_accurate_pow:
[----:B------:R-:W-:Y:S01]  /*0fa0*/  DADD R6, -RZ, |R4| ;  /* 0x00000000ff067229 */ /* 0x000fe20000000504 */
[----:B------:R-:W-:Y:S01]  /*0fb0*/  IMAD.MOV.U32 R20, RZ, RZ, RZ ;  /* 0x000000ffff147224 */ /* 0x000fe200078e00ff */
[----:B------:R-:W-:Y:S01]  /*0fc0*/  UMOV UR6, 0x7d2cafe2 ;  /* 0x7d2cafe200067882 */ /* 0x000fe20000000000 */
[----:B------:R-:W-:Y:S01]  /*0fd0*/  IMAD.MOV.U32 R18, RZ, RZ, 0x41ad3b5a ;  /* 0x41ad3b5aff127424 */ /* 0x000fe200078e00ff */
[----:B------:R-:W-:Y:S01]  /*0fe0*/  UMOV UR7, 0x3eb0f5ff ;  /* 0x3eb0f5ff00077882 */ /* 0x000fe20000000000 */
[----:B------:R-:W-:Y:S01]  /*0ff0*/  IMAD.MOV.U32 R19, RZ, RZ, 0x3ed0f5d2 ;  /* 0x3ed0f5d2ff137424 */ /* 0x000fe200078e00ff */
[----:B------:R-:W-:Y:S01]  /*1000*/  UMOV UR8, 0x3b39803f ;  /* 0x3b39803f00087882 */ /* 0x000fe20000000000 */
[----:B------:R-:W-:-:S03]  /*1010*/  UMOV UR9, 0x3c7abc9e ;  /* 0x3c7abc9e00097882 */ /* 0x000fc60000000000 */
[----:B------:R-:W-:Y:S01]  /*1020*/  ISETP.GT.U32.AND P0, PT, R7, 0xfffff, PT ;  /* 0x000fffff0700780c */ /* 0x000fe20003f04070 */
[----:B------:R-:W-:-:S12]  /*1030*/  IMAD.MOV.U32 R10, RZ, RZ, R7 ;  /* 0x000000ffff0a7224 */ /* 0x000fd800078e0007 */
[----:B------:R-:W-:-:S10]  /*1040*/  @!P0 DMUL R8, R6, 1.80143985094819840000e+16 ;  /* 0x4350000006088828 */ /* 0x000fd40000000000 */
[----:B------:R-:W-:Y:S02]  /*1050*/  @!P0 IMAD.MOV.U32 R10, RZ, RZ, R9 ;  /* 0x000000ffff0a8224 */ /* 0x000fe400078e0009 */
[----:B------:R-:W-:-:S03]  /*1060*/  @!P0 IMAD.MOV.U32 R6, RZ, RZ, R8 ;  /* 0x000000ffff068224 */ /* 0x000fc600078e0008 */
[----:B------:R-:W-:Y:S01]  /*1070*/  LOP3.LUT R10, R10, 0x800fffff, RZ, 0xc0, !PT ;  /* 0x800fffff0a0a7812 */ /* 0x000fe200078ec0ff */
[----:B------:R-:W-:Y:S01]  /*1080*/  IMAD.MOV.U32 R14, RZ, RZ, R6 ;  /* 0x000000ffff0e7224 */ /* 0x000fe200078e0006 */
[----:B------:R-:W-:Y:S02]  /*1090*/  SHF.R.U32.HI R6, RZ, 0x14, R7 ;  /* 0x00000014ff067819 */ /* 0x000fe40000011607 */
[----:B------:R-:W-:Y:S02]  /*10a0*/  LOP3.LUT R15, R10, 0x3ff00000, RZ, 0xfc, !PT ;  /* 0x3ff000000a0f7812 */ /* 0x000fe400078efcff */
[----:B------:R-:W-:Y:S02]  /*10b0*/  @!P0 LEA.HI R6, R9, 0xffffffca, RZ, 0xc ;  /* 0xffffffca09068811 */ /* 0x000fe400078f60ff */
[----:B------:R-:W-:-:S03]  /*10c0*/  ISETP.GE.U32.AND P1, PT, R15, 0x3ff6a09f, PT ;  /* 0x3ff6a09f0f00780c */ /* 0x000fc60003f26070 */
[----:B------:R-:W-:-:S10]  /*10d0*/  VIADD R7, R6, 0xfffffc01 ;  /* 0xfffffc0106077836 */ /* 0x000fd40000000000 */
[----:B------:R-:W-:Y:S01]  /*10e0*/  @P1 VIADD R11, R15, 0xfff00000 ;  /* 0xfff000000f0b1836 */ /* 0x000fe20000000000 */
[----:B------:R-:W-:-:S04]  /*10f0*/  @P1 IADD3 R7, PT, PT, R6, -0x3fe, RZ ;  /* 0xfffffc0206071810 */ /* 0x000fc80007ffe0ff */
[----:B------:R-:W-:Y:S02]  /*1100*/  @P1 MOV R15, R11 ;  /* 0x0000000b000f1202 */ /* 0x000fe40000000f00 */
[----:B------:R-:W-:Y:S01]  /*1110*/  LOP3.LUT R6, R7, 0x80000000, RZ, 0x3c, !PT ;  /* 0x8000000007067812 */ /* 0x000fe200078e3cff */
[----:B------:R-:W-:-:S03]  /*1120*/  IMAD.MOV.U32 R7, RZ, RZ, 0x43300000 ;  /* 0x43300000ff077424 */ /* 0x000fc600078e00ff */
[C---:B------:R-:W-:Y:S02]  /*1130*/  DADD R12, R14.reuse, 1 ;  /* 0x3ff000000e0c7429 */ /* 0x040fe40000000000 */
[----:B------:R-:W-:-:S04]  /*1140*/  DADD R14, R14, -1 ;  /* 0xbff000000e0e7429 */ /* 0x000fc80000000000 */
[----:B------:R-:W0:Y:S02]  /*1150*/  MUFU.RCP64H R21, R13 ;  /* 0x0000000d00157308 */ /* 0x000e240000001800 */
[----:B0-----:R-:W-:-:S08]  /*1160*/  DFMA R10, -R12, R20, 1 ;  /* 0x3ff000000c0a742b */ /* 0x001fd00000000114 */
[----:B------:R-:W-:-:S08]  /*1170*/  DFMA R10, R10, R10, R10 ;  /* 0x0000000a0a0a722b */ /* 0x000fd0000000000a */
[----:B------:R-:W-:-:S08]  /*1180*/  DFMA R20, R20, R10, R20 ;  /* 0x0000000a1414722b */ /* 0x000fd00000000014 */
[----:B------:R-:W-:-:S08]  /*1190*/  DMUL R10, R14, R20 ;  /* 0x000000140e0a7228 */ /* 0x000fd00000000000 */
[----:B------:R-:W-:-:S08]  /*11a0*/  DFMA R10, R14, R20, R10 ;  /* 0x000000140e0a722b */ /* 0x000fd0000000000a */
[-C--:B------:R-:W-:Y:S02]  /*11b0*/  DMUL R16, R10, R10.reuse ;  /* 0x0000000a0a107228 */ /* 0x080fe40000000000 */
[----:B------:R-:W-:Y:S02]  /*11c0*/  DADD R22, R14, -R10 ;  /* 0x000000000e167229 */ /* 0x000fe4000000080a */
[----:B------:R-:W-:-:S04]  /*11d0*/  DMUL R26, R10, R10 ;  /* 0x0000000a0a1a7228 */ /* 0x000fc80000000000 */
[----:B------:R-:W-:Y:S01]  /*11e0*/  DFMA R12, R16, UR6, R18 ;  /* 0x00000006100c7c2b */ /* 0x000fe20008000012 */
[----:B------:R-:W-:Y:S01]  /*11f0*/  UMOV UR6, 0x75488a3f ;  /* 0x75488a3f00067882 */ /* 0x000fe20000000000 */
[----:B------:R-:W-:Y:S01]  /*1200*/  UMOV UR7, 0x3ef3b20a ;  /* 0x3ef3b20a00077882 */ /* 0x000fe20000000000 */
[----:B------:R-:W-:-:S05]  /*1210*/  DADD R22, R22, R22 ;  /* 0x0000000016167229 */ /* 0x000fca0000000016 */
[----:B------:R-:W-:Y:S01]  /*1220*/  DFMA R12, R16, R12, UR6 ;  /* 0x00000006100c7e2b */ /* 0x000fe2000800000c */
[----:B------:R-:W-:Y:S01]  /*1230*/  UMOV UR6, 0xe4faecd5 ;  /* 0xe4faecd500067882 */ /* 0x000fe20000000000 */
[----:B------:R-:W-:Y:S01]  /*1240*/  UMOV UR7, 0x3f1745cd ;  /* 0x3f1745cd00077882 */ /* 0x000fe20000000000 */
[----:B------:R-:W-:-:S05]  /*1250*/  DFMA R14, R14, -R10, R22 ;  /* 0x8000000a0e0e722b */ /* 0x000fca0000000016 */
[----:B------:R-:W-:Y:S01]  /*1260*/  DFMA R12, R16, R12, UR6 ;  /* 0x00000006100c7e2b */ /* 0x000fe2000800000c */
[----:B------:R-:W-:Y:S01]  /*1270*/  UMOV UR6, 0x258a578b ;  /* 0x258a578b00067882 */ /* 0x000fe20000000000 */
[----:B------:R-:W-:Y:S01]  /*1280*/  UMOV UR7, 0x3f3c71c7 ;  /* 0x3f3c71c700077882 */ /* 0x000fe20000000000 */
[----:B------:R-:W-:Y:S02]  /*1290*/  DMUL R14, R20, R14 ;  /* 0x0000000e140e7228 */ /* 0x000fe40000000000 */
[----:B------:R-:W-:-:S03]  /*12a0*/  DFMA R20, R10, R10, -R26 ;  /* 0x0000000a0a14722b */ /* 0x000fc6000000081a */
[----:B------:R-:W-:Y:S01]  /*12b0*/  DFMA R12, R16, R12, UR6 ;  /* 0x00000006100c7e2b */ /* 0x000fe2000800000c */
[----:B------:R-:W-:Y:S01]  /*12c0*/  UMOV UR6, 0x9242b910 ;  /* 0x9242b91000067882 */ /* 0x000fe20000000000 */
[----:B------:R-:W-:-:S06]  /*12d0*/  UMOV UR7, 0x3f624924 ;  /* 0x3f62492400077882 */ /* 0x000fcc0000000000 */
[----:B------:R-:W-:Y:S01]  /*12e0*/  DFMA R12, R16, R12, UR6 ;  /* 0x00000006100c7e2b */ /* 0x000fe2000800000c */
[----:B------:R-:W-:Y:S01]  /*12f0*/  UMOV UR6, 0x99999dfb ;  /* 0x99999dfb00067882 */ /* 0x000fe20000000000 */
[----:B------:R-:W-:-:S06]  /*1300*/  UMOV UR7, 0x3f899999 ;  /* 0x3f89999900077882 */ /* 0x000fcc0000000000 */
[----:B------:R-:W-:Y:S01]  /*1310*/  DFMA R18, R16, R12, UR6 ;  /* 0x0000000610127e2b */ /* 0x000fe2000800000c */
[----:B------:R-:W-:Y:S01]  /*1320*/  UMOV UR6, 0x55555555 ;  /* 0x5555555500067882 */ /* 0x000fe20000000000 */
[----:B------:R-:W-:-:S06]  /*1330*/  UMOV UR7, 0x3fb55555 ;  /* 0x3fb5555500077882 */ /* 0x000fcc0000000000 */
[----:B------:R-:W-:-:S08]  /*1340*/  DFMA R12, R16, R18, UR6 ;  /* 0x00000006100c7e2b */ /* 0x000fd00008000012 */
[----:B------:R-:W-:Y:S01]  /*1350*/  DADD R22, -R12, UR6 ;  /* 0x000000060c167e29 */ /* 0x000fe20008000100 */
[----:B------:R-:W-:Y:S01]  /*1360*/  UMOV UR6, 0xb9e7b0 ;  /* 0x00b9e7b000067882 */ /* 0x000fe20000000000 */
[----:B------:R-:W-:-:S06]  /*1370*/  UMOV UR7, 0x3c46a4cb ;  /* 0x3c46a4cb00077882 */ /* 0x000fcc0000000000 */
[----:B------:R-:W-:Y:S02]  /*1380*/  DFMA R18, R16, R18, R22 ;  /* 0x000000121012722b */ /* 0x000fe40000000016 */
[----:B------:R-:W-:Y:S01]  /*1390*/  DMUL R16, R10, R26 ;  /* 0x0000001a0a107228 */ /* 0x000fe20000000000 */
[----:B------:R-:W-:Y:S02]  /*13a0*/  VIADD R23, R15, 0x100000 ;  /* 0x001000000f177836 */ /* 0x000fe40000000000 */
[----:B------:R-:W-:-:S03]  /*13b0*/  IMAD.MOV.U32 R22, RZ, RZ, R14 ;  /* 0x000000ffff167224 */ /* 0x000fc600078e000e */
[----:B------:R-:W-:Y:S01]  /*13c0*/  DADD R18, R18, -UR6 ;  /* 0x8000000612127e29 */ /* 0x000fe20008000000 */
[----:B------:R-:W-:Y:S01]  /*13d0*/  UMOV UR6, 0x80000000 ;  /* 0x8000000000067882 */ /* 0x000fe20000000000 */
[C---:B------:R-:W-:Y:S01]  /*13e0*/  DFMA R24, R10.reuse, R26, -R16 ;  /* 0x0000001a0a18722b */ /* 0x040fe20000000810 */
[----:B------:R-:W-:Y:S01]  /*13f0*/  UMOV UR7, 0x43300000 ;  /* 0x4330000000077882 */ /* 0x000fe20000000000 */
[----:B------:R-:W-:-:S04]  /*1400*/  DFMA R20, R10, R22, R20 ;  /* 0x000000160a14722b */ /* 0x000fc80000000014 */
[----:B------:R-:W-:Y:S02]  /*1410*/  DADD R22, R12, R18 ;  /* 0x000000000c167229 */ /* 0x000fe40000000012 */
[----:B------:R-:W-:-:S06]  /*1420*/  DFMA R24, R14, R26, R24 ;  /* 0x0000001a0e18722b */ /* 0x000fcc0000000018 */
[----:B------:R-:W-:Y:S02]  /*1430*/  DMUL R26, R22, R16 ;  /* 0x00000010161a7228 */ /* 0x000fe40000000000 */
[----:B------:R-:W-:Y:S02]  /*1440*/  DFMA R20, R10, R20, R24 ;  /* 0x000000140a14722b */ /* 0x000fe40000000018 */
[----:B------:R-:W-:-:S04]  /*1450*/  DADD R24, R12, -R22 ;  /* 0x000000000c187229 */ /* 0x000fc80000000816 */
[----:B------:R-:W-:-:S04]  /*1460*/  DFMA R12, R22, R16, -R26 ;  /* 0x00000010160c722b */ /* 0x000fc8000000081a */
[----:B------:R-:W-:-:S04]  /*1470*/  DADD R24, R18, R24 ;  /* 0x0000000012187229 */ /* 0x000fc80000000018 */
[----:B------:R-:W-:-:S08]  /*1480*/  DFMA R12, R22, R20, R12 ;  /* 0x00000014160c722b */ /* 0x000fd0000000000c */
[----:B------:R-:W-:-:S08]  /*1490*/  DFMA R24, R24, R16, R12 ;  /* 0x000000101818722b */ /* 0x000fd0000000000c */
[----:B------:R-:W-:-:S08]  /*14a0*/  DADD R16, R26, R24 ;  /* 0x000000001a107229 */ /* 0x000fd00000000018 */
[--C-:B------:R-:W-:Y:S02]  /*14b0*/  DADD R12, R10, R16.reuse ;  /* 0x000000000a0c7229 */ /* 0x100fe40000000010 */
[----:B------:R-:W-:-:S06]  /*14c0*/  DADD R26, R26, -R16 ;  /* 0x000000001a1a7229 */ /* 0x000fcc0000000810 */
[----:B------:R-:W-:Y:S02]  /*14d0*/  DADD R10, R10, -R12 ;  /* 0x000000000a0a7229 */ /* 0x000fe4000000080c */
[----:B------:R-:W-:-:S06]  /*14e0*/  DADD R26, R24, R26 ;  /* 0x00000000181a7229 */ /* 0x000fcc000000001a */
[----:B------:R-:W-:-:S08]  /*14f0*/  DADD R10, R16, R10 ;  /* 0x00000000100a7229 */ /* 0x000fd0000000000a */
[----:B------:R-:W-:-:S08]  /*1500*/  DADD R10, R26, R10 ;  /* 0x000000001a0a7229 */ /* 0x000fd0000000000a */
[----:B------:R-:W-:Y:S02]  /*1510*/  DADD R10, R14, R10 ;  /* 0x000000000e0a7229 */ /* 0x000fe4000000000a */
[----:B------:R-:W-:Y:S01]  /*1520*/  DADD R14, R6, -UR6 ;  /* 0x80000006060e7e29 */ /* 0x000fe20008000000 */
[----:B------:R-:W-:Y:S01]  /*1530*/  UMOV UR6, 0xfefa39ef ;  /* 0xfefa39ef00067882 */ /* 0x000fe20000000000 */
[----:B------:R-:W-:-:S04]  /*1540*/  UMOV UR7, 0x3fe62e42 ;  /* 0x3fe62e4200077882 */ /* 0x000fc80000000000 */
[----:B------:R-:W-:-:S08]  /*1550*/  DADD R8, R12, R10 ;  /* 0x000000000c087229 */ /* 0x000fd0000000000a */
[--C-:B------:R-:W-:Y:S02]  /*1560*/  DFMA R6, R14, UR6, R8.reuse ;  /* 0x000000060e067c2b */ /* 0x100fe40008000008 */
[----:B------:R-:W-:-:S06]  /*1570*/  DADD R12, R12, -R8 ;  /* 0x000000000c0c7229 */ /* 0x000fcc0000000808 */
[----:B------:R-:W-:Y:S02]  /*1580*/  DFMA R16, R14, -UR6, R6 ;  /* 0x800000060e107c2b */ /* 0x000fe40008000006 */
[----:B------:R-:W-:-:S06]  /*1590*/  DADD R12, R10, R12 ;  /* 0x000000000a0c7229 */ /* 0x000fcc000000000c */
[----:B------:R-:W-:-:S08]  /*15a0*/  DADD R16, -R8, R16 ;  /* 0x0000000008107229 */ /* 0x000fd00000000110 */
[----:B------:R-:W-:-:S08]  /*15b0*/  DADD R12, R12, -R16 ;  /* 0x000000000c0c7229 */ /* 0x000fd00000000810 */
[----:B------:R-:W-:-:S08]  /*15c0*/  DFMA R12, R14, UR8, R12 ;  /* 0x000000080e0c7c2b */ /* 0x000fd0000800000c */
[----:B------:R-:W-:-:S08]  /*15d0*/  DADD R8, R6, R12 ;  /* 0x0000000006087229 */ /* 0x000fd0000000000c */
[----:B------:R-:W-:Y:S02]  /*15e0*/  DADD R10, R6, -R8 ;  /* 0x00000000060a7229 */ /* 0x000fe40000000808 */
[----:B------:R-:W-:-:S06]  /*15f0*/  DMUL R6, R8, 2 ;  /* 0x4000000008067828 */ /* 0x000fcc0000000000 */
[----:B------:R-:W-:Y:S02]  /*1600*/  DADD R12, R12, R10 ;  /* 0x000000000c0c7229 */ /* 0x000fe4000000000a */
[----:B------:R-:W-:Y:S01]  /*1610*/  DFMA R8, R8, 2, -R6 ;  /* 0x400000000808782b */ /* 0x000fe20000000806 */
[----:B------:R-:W-:Y:S02]  /*1620*/  IMAD.MOV.U32 R10, RZ, RZ, 0x652b82fe ;  /* 0x652b82feff0a7424 */ /* 0x000fe400078e00ff */
[----:B------:R-:W-:-:S05]  /*1630*/  IMAD.MOV.U32 R11, RZ, RZ, 0x3ff71547 ;  /* 0x3ff71547ff0b7424 */ /* 0x000fca00078e00ff */
[----:B------:R-:W-:-:S08]  /*1640*/  DFMA R12, R12, 2, R8 ;  /* 0x400000000c0c782b */ /* 0x000fd00000000008 */
[----:B------:R-:W-:-:S08]  /*1650*/  DADD R8, R6, R12 ;  /* 0x0000000006087229 */ /* 0x000fd0000000000c */
[----:B------:R-:W-:Y:S02]  /*1660*/  DFMA R10, R8, R10, 6.75539944105574400000e+15 ;  /* 0x43380000080a742b */ /* 0x000fe4000000000a */
[----:B------:R-:W-:Y:S01]  /*1670*/  FSETP.GEU.AND P0, PT, |R9|, 4.1917929649353027344, PT ;  /* 0x4086232b0900780b */ /* 0x000fe20003f0e200 */
[----:B------:R-:W-:-:S05]  /*1680*/  DADD R6, R6, -R8 ;  /* 0x0000000006067229 */ /* 0x000fca0000000808 */
[----:B------:R-:W-:-:S03]  /*1690*/  DADD R14, R10, -6.75539944105574400000e+15 ;  /* 0xc33800000a0e7429 */ /* 0x000fc60000000000 */
[----:B------:R-:W-:-:S05]  /*16a0*/  DADD R12, R12, R6 ;  /* 0x000000000c0c7229 */ /* 0x000fca0000000006 */
[----:B------:R-:W-:Y:S01]  /*16b0*/  DFMA R16, R14, -UR6, R8 ;  /* 0x800000060e107c2b */ /* 0x000fe20008000008 */
[----:B------:R-:W-:Y:S01]  /*16c0*/  UMOV UR6, 0x3b39803f ;  /* 0x3b39803f00067882 */ /* 0x000fe20000000000 */
[----:B------:R-:W-:-:S06]  /*16d0*/  UMOV UR7, 0x3c7abc9e ;  /* 0x3c7abc9e00077882 */ /* 0x000fcc0000000000 */
[----:B------:R-:W-:Y:S01]  /*16e0*/  DFMA R14, R14, -UR6, R16 ;  /* 0x800000060e0e7c2b */ /* 0x000fe20008000010 */
[----:B------:R-:W-:Y:S01]  /*16f0*/  UMOV UR6, 0x69ce2bdf ;  /* 0x69ce2bdf00067882 */ /* 0x000fe20000000000 */
[----:B------:R-:W-:Y:S01]  /*1700*/  IMAD.MOV.U32 R16, RZ, RZ, -0x35dec16 ;  /* 0xfca213eaff107424 */ /* 0x000fe200078e00ff */
[----:B------:R-:W-:Y:S01]  /*1710*/  UMOV UR7, 0x3e5ade15 ;  /* 0x3e5ade1500077882 */ /* 0x000fe20000000000 */
[----:B------:R-:W-:-:S06]  /*1720*/  IMAD.MOV.U32 R17, RZ, RZ, 0x3e928af3 ;  /* 0x3e928af3ff117424 */ /* 0x000fcc00078e00ff */
[----:B------:R-:W-:Y:S01]  /*1730*/  DFMA R16, R14, UR6, R16 ;  /* 0x000000060e107c2b */ /* 0x000fe20008000010 */
        /* <DEDUP_REMOVED lines=24> */
[----:B------:R-:W-:-:S08]  /*18c0*/  DFMA R16, R14, R16, 1 ;  /* 0x3ff000000e10742b */ /* 0x000fd00000000010 */
[----:B------:R-:W-:-:S10]  /*18d0*/  DFMA R14, R14, R16, 1 ;  /* 0x3ff000000e0e742b */ /* 0x000fd40000000010 */
[----:B------:R-:W-:Y:S01]  /*18e0*/  IMAD R7, R10, 0x100000, R15 ;  /* 0x001000000a077824 */ /* 0x000fe200078e020f */
[----:B------:R-:W-:Y:S01]  /*18f0*/  MOV R6, R14 ;  /* 0x0000000e00067202 */ /* 0x000fe20000000f00 */
[----:B------:R-:W-:Y:S06]  /*1900*/  @!P0 BRA `(.L_x_22) ;  /* 0x0000000000308947 */ /* 0x000fec0003800000 */
[----:B------:R-:W-:Y:S01]  /*1910*/  FSETP.GEU.AND P1, PT, |R9|, 4.2275390625, PT ;  /* 0x408748000900780b */ /* 0x000fe20003f2e200 */
[C---:B------:R-:W-:Y:S02]  /*1920*/  DADD R16, R8.reuse, +INF ;  /* 0x7ff0000008107429 */ /* 0x040fe40000000000 */
[----:B------:R-:W-:-:S08]  /*1930*/  DSETP.GEU.AND P0, PT, R8, RZ, PT ;  /* 0x000000ff0800722a */ /* 0x000fd00003f0e000 */
[----:B------:R-:W-:Y:S02]  /*1940*/  FSEL R7, R17, RZ, P0 ;  /* 0x000000ff11077208 */ /* 0x000fe40000000000 */
[----:B------:R-:W-:-:S04]  /*1950*/  @!P1 LEA.HI R6, R10, R10, RZ, 0x1 ;  /* 0x0000000a0a069211 */ /* 0x000fc800078f08ff */
[----:B------:R-:W-:Y:S02]  /*1960*/  @!P1 SHF.R.S32.HI R9, RZ, 0x1, R6 ;  /* 0x00000001ff099819 */ /* 0x000fe40000011406 */
[----:B------:R-:W-:-:S03]  /*1970*/  FSEL R6, R16, RZ, P0 ;  /* 0x000000ff10067208 */ /* 0x000fc60000000000 */
[----:B------:R-:W-:Y:S02]  /*1980*/  @!P1 IMAD.IADD R8, R10, 0x1, -R9 ;  /* 0x000000010a089824 */ /* 0x000fe400078e0a09 */
[----:B------:R-:W-:-:S03]  /*1990*/  @!P1 IMAD R15, R9, 0x100000, R15 ;  /* 0x00100000090f9824 */ /* 0x000fc600078e020f */
[----:B------:R-:W-:Y:S01]  /*19a0*/  @!P1 LEA R9, R8, 0x3ff00000, 0x14 ;  /* 0x3ff0000008099811 */ /* 0x000fe200078ea0ff */
[----:B------:R-:W-:-:S06]  /*19b0*/  @!P1 IMAD.MOV.U32 R8, RZ, RZ, RZ ;  /* 0x000000ffff089224 */ /* 0x000fcc00078e00ff */
[----:B------:R-:W-:-:S11]  /*19c0*/  @!P1 DMUL R6, R14, R8 ;  /* 0x000000080e069228 */ /* 0x000fd60000000000 */
.L_x_22:
[----:B------:R-:W-:Y:S02]  /*19d0*/  DFMA R12, R12, R6, R6 ;  /* 0x000000060c0c722b */ /* 0x000fe40000000006 */
[----:B------:R-:W-:-:S08]  /*19e0*/  DSETP.NEU.AND P0, PT, |R6|, +INF , PT ;  /* 0x7ff000000600742a */ /* 0x000fd00003f0d200 */
[----:B------:R-:W-:Y:S01]  /*19f0*/  FSEL R8, R6, R12, !P0 ;  /* 0x0000000c06087208 */ /* 0x000fe20004000000 */
[----:B------:R-:W-:Y:S01]  /*1a00*/  IMAD.MOV.U32 R6, RZ, RZ, R0 ;  /* 0x000000ffff067224 */ /* 0x000fe200078e0000 */
[----:B------:R-:W-:Y:S01]  /*1a10*/  FSEL R12, R7, R13, !P0 ;  /* 0x0000000d070c7208 */ /* 0x000fe20004000000 */
[----:B------:R-:W-:-:S04]  /*1a20*/  IMAD.MOV.U32 R7, RZ, RZ, 0x0 ;  /* 0x00000000ff077424 */ /* 0x000fc800078e00ff */
[----:B------:R-:W-:Y:S05]  /*1a30*/  RET.REL.NODEC R6 `(_Z9run_lcn_1PfS_) ;  /* 0xffffffe406707950 */ /* 0x000fea0003c3ffff */
.L_x_23:
[----:B------:R-:W-:-:S00]  /*1a40*/  BRA `(.L_x_23) ;  /* 0xfffffffc00fc7947 */ /* 0x000fc0000383ffff */
[----:B------:R-:W-:-:S00]  /*1a50*/  NOP ;  /* 0x0000000000007918 */ /* 0x000fc00000000000 */
        /* <DEDUP_REMOVED lines=10> */
.L_x_30:


//--------------------- .text._Z13run_padding_1PfS_ --------------------------
	.section	.text._Z13run_padding_1PfS_,"ax",@progbits
	.align	128
        .global         _Z13run_padding_1PfS_
        .type           _Z13run_padding_1PfS_,@function
        .size           _Z13run_padding_1PfS_,(.L_x_32 - _Z13run_padding_1PfS_)
        .other          _Z13run_padding_1PfS_,@"STO_CUDA_ENTRY STV_DEFAULT"
_Z13run_padding_1PfS_:
.text._Z13run_padding_1PfS_:
[----:B------:R-:W-:Y:S01]  /*0000*/  LDC R1, c[0x0][0x37c] ;  /* 0x0000df00ff017b82 */ /* 0x000fe20000000800 */
[----:B------:R-:W0:Y:S07]  /*0010*/  S2R R0, SR_TID.X ;  /* 0x0000000000007919 */ /* 0x000e2e0000002100 */
[----:B------:R-:W1:Y:S01]  /*0020*/  LDC.64 R2, c[0x0][0x380] ;  /* 0x0000e000ff027b82 */ /* 0x000e620000000a00 */
[----:B------:R-:W2:Y:S01]  /*0030*/  LDCU.64 UR4, c[0x0][0x358] ;  /* 0x00006b00ff0477ac */ /* 0x000ea20008000a00 */
[----:B------:R-:W0:Y:S01]  /*0040*/  S2R R5, SR_TID.Y ;  /* 0x0000000000057919 */ /* 0x000e220000002200 */
[----:B------:R-:W3:Y:S01]  /*0050*/  S2R R7, SR_CTAID.X ;  /* 0x0000000000077919 */ /* 0x000ee20000002500 */
[----:B0-----:R-:W-:-:S04]  /*0060*/  IMAD R0, R5, 0x37, R0 ;  /* 0x0000003705007824 */ /* 0x001fc800078e0200 */
[----:B------:R-:W0:Y:S01]  /*0070*/  LDC.64 R4, c[0x0][0x388] ;  /* 0x0000e200ff047b82 */ /* 0x000e220000000a00 */
[----:B---3--:R-:W-:-:S04]  /*0080*/  IMAD R7, R7, 0xbd1, R0 ;  /* 0x00000bd107077824 */ /* 0x008fc800078e0200 */
[----:B-1----:R-:W-:-:S06]  /*0090*/  IMAD.WIDE.U32 R2, R7, 0x4, R2 ;  /* 0x0000000407027825 */ /* 0x002fcc00078e0002 */
[----:B--2---:R-:W2:Y:S01]  /*00a0*/  LDG.E R3, desc[UR4][R2.64] ;  /* 0x0000000402037981 */ /* 0x004ea2000c1e1900 */
[----:B0-----:R-:W-:-:S05]  /*00b0*/  IMAD.WIDE.U32 R4, R7, 0x4, R4 ;  /* 0x0000000407047825 */ /* 0x001fca00078e0004 */
[----:B--2---:R-:W-:Y:S01]  /*00c0*/  STG.E desc[UR4][R4.64+0xe0], R3 ;  /* 0x0000e00304007986 */ /* 0x004fe2000c101904 */
[----:B------:R-:W-:Y:S05]  /*00d0*/  EXIT ;  /* 0x000000000000794d */ /* 0x000fea0003800000 */
.L_x_24:
        /* <DEDUP_REMOVED lines=10> */
.L_x_32:


//--------------------- .text._Z10run_pool_1PfS_  --------------------------
	.section	.text._Z10run_pool_1PfS_,"ax",@progbits
	.align	128
        .global         _Z10run_pool_1PfS_
        .type           _Z10run_pool_1PfS_,@function
        .size           _Z10run_pool_1PfS_,(.L_x_33 - _Z10run_pool_1PfS_)
        .other          _Z10run_pool_1PfS_,@"STO_CUDA_ENTRY STV_DEFAULT"
_Z10run_pool_1PfS_:
.text._Z10run_pool_1PfS_:
[----:B------:R-:W-:Y:S01]  /*0000*/  LDC R1, c[0x0][0x37c] ;  /* 0x0000df00ff017b82 */ /* 0x000fe20000000800 */
[----:B------:R-:W0:Y:S07]  /*0010*/  S2R R6, SR_TID.X ;  /* 0x0000000000067919 */ /* 0x000e2e0000002100 */
[----:B------:R-:W1:Y:S01]  /*0020*/  LDC.64 R2, c[0x0][0x380] ;  /* 0x0000e000ff027b82 */ /* 0x000e620000000a00 */
[----:B------:R-:W2:Y:S01]  /*0030*/  LDCU.64 UR4, c[0x0][0x358] ;  /* 0x00006b00ff0477ac */ /* 0x000ea20008000a00 */
[----:B------:R-:W0:Y:S01]  /*0040*/  S2R R21, SR_TID.Y ;  /* 0x0000000000157919 */ /* 0x000e220000002200 */
[----:B------:R-:W3:Y:S01]  /*0050*/  S2R R0, SR_CTAID.X ;  /* 0x0000000000007919 */ /* 0x000ee20000002500 */
[----:B0-----:R-:W-:-:S04]  /*0060*/  IMAD R5, R21, 0x6e, R6 ;  /* 0x0000006e15057824 */ /* 0x001fc800078e0206 */
[----:B---3--:R-:W-:-:S04]  /*0070*/  IMAD R5, R0, 0x17a2, R5 ;  /* 0x000017a200057824 */ /* 0x008fc800078e0205 */
[----:B------:R-:W-:-:S04]  /*0080*/  IMAD.SHL.U32 R5, R5, 0x2, RZ ;  /* 0x0000000205057824 */ /* 0x000fc800078e00ff */
[----:B-1----:R-:W-:-:S05]  /*0090*/  IMAD.WIDE.U32 R2, R5, 0x4, R2 ;  /* 0x0000000405027825 */ /* 0x002fca00078e0002 */
[----:B--2---:R-:W2:Y:S04]  /*00a0*/  LDG.E R4, desc[UR4][R2.64] ;  /* 0x0000000402047981 */ /* 0x004ea8000c1e1900 */
[----:B------:R-:W3:Y:S04]  /*00b0*/  LDG.E R5, desc[UR4][R2.64+0x4] ;  /* 0x0000040402057981 */ /* 0x000ee8000c1e1900 */
[----:B------:R-:W4:Y:S04]  /*00c0*/  LDG.E R7, desc[UR4][R2.64+0x8] ;  /* 0x0000080402077981 */ /* 0x000f28000c1e1900 */
[----:B------:R-:W5:Y:S04]  /*00d0*/  LDG.E R9, desc[UR4][R2.64+0x1b8] ;  /* 0x0001b80402097981 */ /* 0x000f68000c1e1900 */
[----:B------:R-:W5:Y:S04]  /*00e0*/  LDG.E R11, desc[UR4][R2.64+0x1bc] ;  /* 0x0001bc04020b7981 */ /* 0x000f68000c1e1900 */
[----:B------:R-:W5:Y:S04]  /*00f0*/  LDG.E R13, desc[UR4][R2.64+0x1c0] ;  /* 0x0001c004020d7981 */ /* 0x000f68000c1e1900 */
[----:B------:R-:W5:Y:S04]  /*0100*/  LDG.E R15, desc[UR4][R2.64+0x370] ;  /* 0x00037004020f7981 */ /* 0x000f68000c1e1900 */
[----:B------:R-:W5:Y:S04]  /*0110*/  LDG.E R17, desc[UR4][R2.64+0x374] ;  /* 0x0003740402117981 */ /* 0x000f68000c1e1900 */
[----:B------:R0:W5:Y:S02]  /*0120*/  LDG.E R19, desc[UR4][R2.64+0x378] ;  /* 0x0003780402137981 */ /* 0x000164000c1e1900 */
[----:B0-----:R-:W0:Y:S01]  /*0130*/  LDC.64 R2, c[0x0][0x388] ;  /* 0x0000e200ff027b82 */ /* 0x001e220000000a00 */
[----:B--2---:R-:W-:-:S04]  /*0140*/  FMNMX R4, RZ, R4, !PT ;  /* 0x00000004ff047209 */ /* 0x004fc80007800000 */
[----:B---3--:R-:W-:-:S04]  /*0150*/  FSETP.GEU.AND P0, PT, R4, R5, PT ;  /* 0x000000050400720b */ /* 0x008fc80003f0e000 */
[----:B------:R-:W-:Y:S01]  /*0160*/  FSEL R4, R5, R4, !P0 ;  /* 0x0000000405047208 */ /* 0x000fe20004000000 */
[----:B------:R-:W-:-:S03]  /*0170*/  IMAD R5, R21, 0x37, R6 ;  /* 0x0000003715057824 */ /* 0x000fc600078e0206 */
[----:B----4-:R-:W-:Y:S01]  /*0180*/  FSETP.GEU.AND P0, PT, R4, R7, PT ;  /* 0x000000070400720b */ /* 0x010fe20003f0e000 */
[----:B------:R-:W-:-:S03]  /*0190*/  IMAD R5, R0, 0xbd1, R5 ;  /* 0x00000bd100057824 */ /* 0x000fc600078e0205 */
[----:B------:R-:W-:Y:S01]  /*01a0*/  FSEL R4, R7, R4, !P0 ;  /* 0x0000000407047208 */ /* 0x000fe20004000000 */
[----:B0-----:R-:W-:-:S03]  /*01b0*/  IMAD.WIDE.U32 R2, R5, 0x4, R2 ;  /* 0x0000000405027825 */ /* 0x001fc600078e0002 */
[----:B-----5:R-:W-:-:S04]  /*01c0*/  FSETP.GEU.AND P0, PT, R4, R9, PT ;  /* 0x000000090400720b */ /* 0x020fc80003f0e000 */
[----:B------:R-:W-:-:S04]  /*01d0*/  FSEL R4, R9, R4, !P0 ;  /* 0x0000000409047208 */ /* 0x000fc80004000000 */
[----:B------:R-:W-:-:S04]  /*01e0*/  FSETP.GEU.AND P0, PT, R4, R11, PT ;  /* 0x0000000b0400720b */ /* 0x000fc80003f0e000 */
        /* <DEDUP_REMOVED lines=8> */
[----:B------:R-:W-:-:S05]  /*0270*/  FSEL R19, R19, R4, !P0 ;  /* 0x0000000413137208 */ /* 0x000fca0004000000 */
[----:B------:R-:W-:Y:S01]  /*0280*/  STG.E desc[UR4][R2.64], R19 ;  /* 0x0000001302007986 */ /* 0x000fe2000c101904 */
[----:B------:R-:W-:Y:S05]  /*0290*/  EXIT ;  /* 0x000000000000794d */ /* 0x000fea0003800000 */
.L_x_25:
        /* <DEDUP_REMOVED lines=14> */
.L_x_33:


//--------------------- .text._Z10run_conv_1PfS_S_ --------------------------
	.section	.text._Z10run_conv_1PfS_S_,"ax",@progbits
	.align	128
        .global         _Z10run_conv_1PfS_S_
        .type           _Z10run_conv_1PfS_S_,@function
        .size           _Z10run_conv_1PfS_S_,(.L_x_34 - _Z10run_conv_1PfS_S_)
        .other          _Z10run_conv_1PfS_S_,@"STO_CUDA_ENTRY STV_DEFAULT"
_Z10run_conv_1PfS_S_:
.text._Z10run_conv_1PfS_S_:
[----:B------:R-:W-:Y:S01]  /*0000*/  LDC R1, c[0x0][0x37c] ;  /* 0x0000df00ff017b82 */ /* 0x000fe20000000800 */
[----:B------:R-:W0:Y:S07]  /*0010*/  S2R R0, SR_TID.X ;  /* 0x0000000000007919 */ /* 0x000e2e0000002100 */
[----:B------:R-:W1:Y:S01]  /*0020*/  LDC.64 R2, c[0x0][0x388] ;  /* 0x0000e200ff027b82 */ /* 0x000e620000000a00 */
[----:B------:R-:W-:Y:S01]  /*0030*/  HFMA2 R8, -RZ, RZ, 0, 0 ;  /* 0x00000000ff087431 */ /* 0x000fe200000001ff */
[----:B------:R-:W2:Y:S01]  /*0040*/  LDCU.64 UR6, c[0x0][0x358] ;  /* 0x00006b00ff0677ac */ /* 0x000ea20008000a00 */
[----:B------:R-:W0:Y:S01]  /*0050*/  S2R R7, SR_TID.Y ;  /* 0x0000000000077919 */ /* 0x000e220000002200 */
[----:B------:R-:W-:Y:S01]  /*0060*/  UMOV UR4, URZ ;  /* 0x000000ff00047c82 */ /* 0x000fe20008000000 */
[----:B------:R-:W1:Y:S03]  /*0070*/  S2R R6, SR_CTAID.X ;  /* 0x0000000000067919 */ /* 0x000e660000002500 */
[----:B------:R-:W3:Y:S01]  /*0080*/  LDC.64 R4, c[0x0][0x380] ;  /* 0x0000e000ff047b82 */ /* 0x000ee20000000a00 */
[----:B0-----:R-:W-:-:S04]  /*0090*/  IMAD R9, R7, 0xe0, R0 ;  /* 0x000000e007097824 */ /* 0x001fc800078e0200 */
[----:B------:R-:W-:Y:S02]  /*00a0*/  IMAD R9, R9, 0x6, RZ ;  /* 0x0000000609097824 */ /* 0x000fe400078e02ff */
[----:B-1----:R-:W-:-:S04]  /*00b0*/  IMAD.WIDE.U32 R2, R6, 0x5ac, R2 ;  /* 0x000005ac06027825 */ /* 0x002fc800078e0002 */
[----:B---3--:R-:W-:Y:S01]  /*00c0*/  IMAD.WIDE.U32 R4, R9, 0x4, R4 ;  /* 0x0000000409047825 */ /* 0x008fe200078e0004 */
[----:B------:R-:W-:Y:S02]  /*00d0*/  IADD3 R9, P0, PT, R2, 0x3c8, RZ ;  /* 0x000003c802097810 */ /* 0x000fe40007f1e0ff */
[----:B------:R-:W-:Y:S02]  /*00e0*/  IADD3 R2, P1, PT, R4, 0x28, RZ ;  /* 0x0000002804027810 */ /* 0x000fe40007f3e0ff */
[----:B------:R-:W-:Y:S02]  /*00f0*/  IADD3.X R10, PT, PT, RZ, R3, RZ, P0, !PT ;  /* 0x00000003ff0a7210 */ /* 0x000fe400007fe4ff */
[----:B--2---:R-:W-:-:S09]  /*0100*/  IADD3.X R3, PT, PT, RZ, R5, RZ, P1, !PT ;  /* 0x00000005ff037210 */ /* 0x004fd20000ffe4ff */
.L_x_26:
[----:B------:R-:W-:Y:S01]  /*0110*/  MOV R4, R9 ;  /* 0x0000000900047202 */ /* 0x000fe20000000f00 */
[----:B------:R-:W2:Y:S01]  /*0120*/  LDG.E R26, desc[UR6][R2.64+-0x24] ;  /* 0xffffdc06021a7981 */ /* 0x000ea2000c1e1900 */
[----:B------:R-:W-:-:S03]  /*0130*/  MOV R5, R10 ;  /* 0x0000000a00057202 */ /* 0x000fc60000000f00 */
[----:B------:R-:W3:Y:S04]  /*0140*/  LDG.E R9, desc[UR6][R2.64+-0x28] ;  /* 0xffffd80602097981 */ /* 0x000ee8000c1e1900 */
[----:B------:R-:W3:Y:S04]  /*0150*/  LDG.E R10, desc[UR6][R4.64+-0x1e4] ;  /* 0xfffe1c06040a7981 */ /* 0x000ee8000c1e1900 */
[----:B------:R-:W2:Y:S04]  /*0160*/  LDG.E R11, desc[UR6][R4.64] ;  /* 0x00000006040b7981 */ /* 0x000ea8000c1e1900 */
[----:B------:R-:W4:Y:S04]  /*0170*/  LDG.E R12, desc[UR6][R2.64+-0x20] ;  /* 0xffffe006020c7981 */ /* 0x000f28000c1e1900 */
[----:B------:R-:W4:Y:S04]  /*0180*/  LDG.E R13, desc[UR6][R4.64+0x1e4] ;  /* 0x0001e406040d7981 */ /* 0x000f28000c1e1900 */
[----:B------:R-:W5:Y:S04]  /*0190*/  LDG.E R14, desc[UR6][R2.64+-0x1c] ;  /* 0xffffe406020e7981 */ /* 0x000f68000c1e1900 */
        /* <DEDUP_REMOVED lines=10> */
[----:B------:R-:W5:Y:S01]  /*0240*/  LDG.E R17, desc[UR6][R4.64+0x1ec] ;  /* 0x0001ec0604117981 */ /* 0x000f62000c1e1900 */
[----:B---3--:R-:W-:-:S03]  /*0250*/  FFMA R9, R9, R10, R8 ;  /* 0x0000000a09097223 */ /* 0x008fc60000000008 */
[----:B------:R-:W3:Y:S01]  /*0260*/  LDG.E R8, desc[UR6][R2.64+-0x4] ;  /* 0xfffffc0602087981 */ /* 0x000ee2000c1e1900 */
[----:B--2---:R-:W-:-:S03]  /*0270*/  FFMA R27, R26, R11, R9 ;  /* 0x0000000b1a1b7223 */ /* 0x004fc60000000009 */
[----:B------:R-:W3:Y:S04]  /*0280*/  LDG.E R9, desc[UR6][R4.64+-0x1d8] ;  /* 0xfffe280604097981 */ /* 0x000ee8000c1e1900 */
[----:B------:R-:W2:Y:S04]  /*0290*/  LDG.E R10, desc[UR6][R2.64] ;  /* 0x00000006020a7981 */ /* 0x000ea8000c1e1900 */
[----:B------:R-:W2:Y:S01]  /*02a0*/  LDG.E R11, desc[UR6][R4.64+0xc] ;  /* 0x00000c06040b7981 */ /* 0x000ea2000c1e1900 */
[----:B----4-:R-:W-:-:S03]  /*02b0*/  FFMA R27, R12, R13, R27 ;  /* 0x0000000d0c1b7223 */ /* 0x010fc6000000001b */
[----:B------:R-:W4:Y:S04]  /*02c0*/  LDG.E R12, desc[UR6][R2.64+0x4] ;  /* 0x00000406020c7981 */ /* 0x000f28000c1e1900 */
[----:B------:R-:W4:Y:S01]  /*02d0*/  LDG.E R13, desc[UR6][R4.64+0x1f0] ;  /* 0x0001f006040d7981 */ /* 0x000f22000c1e1900 */
[----:B-----5:R-:W-:-:S03]  /*02e0*/  FFMA R15, R14, R15, R27 ;  /* 0x0000000f0e0f7223 */ /* 0x020fc6000000001b */
[----:B------:R-:W5:Y:S01]  /*02f0*/  LDG.E R14, desc[UR6][R2.64+0x8] ;  /* 0x00000806020e7981 */ /* 0x000f62000c1e1900 */
[----:B------:R-:W-:-:S03]  /*0300*/  FFMA R25, R24, R25, R15 ;  /* 0x0000001918197223 */ /* 0x000fc6000000000f */
[----:B------:R-:W5:Y:S04]  /*0310*/  LDG.E R15, desc[UR6][R4.64+-0x1d4] ;  /* 0xfffe2c06040f7981 */ /* 0x000f68000c1e1900 */
        /* <DEDUP_REMOVED lines=13> */
[----:B---3--:R-:W-:-:S03]  /*03f0*/  FFMA R25, R8, R9, R25 ;  /* 0x0000000908197223 */ /* 0x008fc60000000019 */
[----:B------:R-:W3:Y:S04]  /*0400*/  LDG.E R8, desc[UR6][R2.64+0x1c] ;  /* 0x00001c0602087981 */ /* 0x000ee8000c1e1900 */
[----:B------:R-:W3:Y:S01]  /*0410*/  LDG.E R9, desc[UR6][R4.64+0x1f8] ;  /* 0x0001f80604097981 */ /* 0x000ee2000c1e1900 */
[----:B--2---:R-:W-:-:S03]  /*0420*/  FFMA R27, R10, R11, R25 ;  /* 0x0000000b0a1b7223 */ /* 0x004fc60000000019 */
[----:B------:R-:W2:Y:S04]  /*0430*/  LDG.E R25, desc[UR6][R4.64+-0x1cc] ;  /* 0xfffe340604197981 */ /* 0x000ea8000c1e1900 */
[----:B------:R-:W2:Y:S04]  /*0440*/  LDG.E R11, desc[UR6][R2.64+0x24] ;  /* 0x00002406020b7981 */ /* 0x000ea8000c1e1900 */
[----:B------:R-:W2:Y:S01]  /*0450*/  LDG.E R10, desc[UR6][R4.64+0x18] ;  /* 0x00001806040a7981 */ /* 0x000ea2000c1e1900 */
[----:B----4-:R-:W-:-:S03]  /*0460*/  FFMA R27, R12, R13, R27 ;  /* 0x0000000d0c1b7223 */ /* 0x010fc6000000001b */
[----:B------:R0:W4:Y:S04]  /*0470*/  LDG.E R12, desc[UR6][R2.64+0x28] ;  /* 0x00002806020c7981 */ /* 0x000128000c1e1900 */
[----:B------:R-:W4:Y:S01]  /*0480*/  LDG.E R13, desc[UR6][R4.64+0x1fc] ;  /* 0x0001fc06040d7981 */ /* 0x000f22000c1e1900 */
[----:B-----5:R-:W-:-:S04]  /*0490*/  FFMA R15, R14, R15, R27 ;  /* 0x0000000f0e0f7223 */ /* 0x020fc8000000001b */
[----:B------:R-:W-:-:S04]  /*04a0*/  FFMA R15, R22, R23, R15 ;  /* 0x00000017160f7223 */ /* 0x000fc8000000000f */
[----:B------:R-:W-:Y:S01]  /*04b0*/  FFMA R15, R20, R21, R15 ;  /* 0x00000015140f7223 */ /* 0x000fe2000000000f */
[----:B------:R-:W-:-:S03]  /*04c0*/  UIADD3 UR4, UPT, UPT, UR4, 0x1, URZ ;  /* 0x0000000104047890 */ /* 0x000fc6000fffe0ff */
[----:B------:R-:W-:Y:S01]  /*04d0*/  FFMA R15, R18, R19, R15 ;  /* 0x00000013120f7223 */ /* 0x000fe2000000000f */
[----:B------:R-:W-:-:S03]  /*04e0*/  UISETP.NE.AND UP0, UPT, UR4, 0x7, UPT ;  /* 0x000000070400788c */ /* 0x000fc6000bf05270 */
[----:B------:R-:W-:Y:S01]  /*04f0*/  FFMA R15, R16, R17, R15 ;  /* 0x00000011100f7223 */ /* 0x000fe2000000000f */
[----:B0-----:R-:W-:-:S04]  /*0500*/  IADD3 R2, P1, PT, R2, 0xa80, RZ ;  /* 0x00000a8002027810 */ /* 0x001fc80007f3e0ff */
[----:B------:R-:W-:Y:S01]  /*0510*/  IADD3.X R3, PT, PT, RZ, R3, RZ, P1, !PT ;  /* 0x00000003ff037210 */ /* 0x000fe20000ffe4ff */
[----:B---3--:R-:W-:-:S04]  /*0520*/  FFMA R9, R8, R9, R15 ;  /* 0x0000000908097223 */ /* 0x008fc8000000000f */
[----:B--2---:R-:W-:Y:S01]  /*0530*/  FFMA R24, R24, R25, R9 ;  /* 0x0000001918187223 */ /* 0x004fe20000000009 */
[----:B------:R-:W-:-:S03]  /*0540*/  IADD3 R9, P0, PT, R4, 0x2c, RZ ;  /* 0x0000002c04097810 */ /* 0x000fc60007f1e0ff */
[----:B------:R-:W-:Y:S01]  /*0550*/  FFMA R11, R11, R10, R24 ;  /* 0x0000000a0b0b7223 */ /* 0x000fe20000000018 */
[----:B------:R-:W-:-:S03]  /*0560*/  IADD3.X R10, PT, PT, RZ, R5, RZ, P0, !PT ;  /* 0x00000005ff0a7210 */ /* 0x000fc600007fe4ff */
[----:B----4-:R-:W-:Y:S01]  /*0570*/  FFMA R8, R12, R13, R11 ;  /* 0x0000000d0c087223 */ /* 0x010fe2000000000b */
[----:B------:R-:W-:Y:S06]  /*0580*/  BRA.U UP0, `(.L_x_26) ;  /* 0xfffffff900e07547 */ /* 0x000fec000b83ffff */
[----:B------:R-:W0:Y:S01]  /*0590*/  LDC.64 R2, c[0x0][0x390] ;  /* 0x0000e400ff027b82 */ /* 0x000e220000000a00 */
[----:B------:R-:W-:Y:S01]  /*05a0*/  IMAD R7, R7, 0x6e, R0 ;  /* 0x0000006e07077824 */ /* 0x000fe200078e0200 */
[----:B------:R-:W-:-:S03]  /*05b0*/  FSETP.GEU.AND P0, PT, R8, RZ, PT ;  /* 0x000000ff0800720b */ /* 0x000fc60003f0e000 */
[----:B------:R-:W-:Y:S01]  /*05c0*/  IMAD R7, R6, 0x2f44, R7 ;  /* 0x00002f4406077824 */ /* 0x000fe200078e0207 */
[----:B------:R-:W-:-:S03]  /*05d0*/  FSEL R5, R8, RZ, P0 ;  /* 0x000000ff08057208 */ /* 0x000fc60000000000 */
[----:B0-----:R-:W-:-:S05]  /*05e0*/  IMAD.WIDE.U32 R2, R7, 0x4, R2 ;  /* 0x0000000407027825 */ /* 0x001fca00078e0002 */
[----:B------:R-:W-:Y:S01]  /*05f0*/  STG.E desc[UR6][R2.64], R5 ;  /* 0x0000000502007986 */ /* 0x000fe2000c101906 */
[----:B------:R-:W-:Y:S05]  /*0600*/  EXIT ;  /* 0x000000000000794d */ /* 0x000fea0003800000 */
.L_x_27:
        /* <DEDUP_REMOVED lines=15> */
.L_x_34:


//--------------------- .nv.shared.reserved.0     --------------------------
	.section	.nv.shared.reserved.0,"aw",@nobits
	.weak		__nv_reservedSMEM_offset_0_alias
	.size		__nv_reservedSMEM_offset_0_alias, 0, 64
	.other		__nv_reservedSMEM_offset_0_alias,@"STO_CUDA_RESERVED_SHARED STV_DEFAULT"
__nv_reservedSMEM_offset_0_alias:
	.zero		0
	.zero		64


//--------------------- .nv.constant0._Z9run_lcn_1PfS_ --------------------------
	.section	.nv.constant0._Z9run_lcn_1PfS_,"a",@progbits
	.sectionflags	@""
	.align	4
.nv.constant0._Z9run_lcn_1PfS_:
	.zero		912


//--------------------- .nv.constant0._Z13run_padding_1PfS_ --------------------------
	.section	.nv.constant0._Z13run_padding_1PfS_,"a",@progbits
	.sectionflags	@""
	.align	4
.nv.constant0._Z13run_padding_1PfS_:
	.zero		912


//--------------------- .nv.constant0._Z10run_pool_1PfS_ --------------------------
	.section	.nv.constant0._Z10run_pool_1PfS_,"a",@progbits
	.sectionflags	@""
	.align	4
.nv.constant0._Z10run_pool_1PfS_:
	.zero		912


//--------------------- .nv.constant0._Z10run_conv_1PfS_S_ --------------------------
	.section	.nv.constant0._Z10run_conv_1PfS_S_,"a",@progbits
	.sectionflags	@""
	.align	4
.nv.constant0._Z10run_conv_1PfS_S_:
	.zero		920


//--------------------- SYMBOLS --------------------------

	.type		.nv.reservedSmem.offset0,@object
	.size		.nv.reservedSmem.offset0,0x4
